	.target	sm_100a

	.elftype	@"ET_EXEC"


//--------------------- .note.nv.tkinfo           --------------------------
	.section	.note.nv.tkinfo,"",@"SHT_NOTE"
	.sectionflags	@"SHF_NOTE_NV_TKINFO"
	.tkinfo
        /*0018*/ 	.word	0x00000002
        /*0030*/ 	.string	""
        /*0030*/ 	.string	"ptxas"
        /*0030*/ 	.string	"Cuda compilation tools, release 13.0, V13.0.88"
        /*0030*/ 	.string	"Build cuda_13.0.r13.0/compiler.36424714_0"
        /*0030*/ 	.string	"-arch sm_100a -m 64 "



//--------------------- .note.nv.cuinfo           --------------------------
	.section	.note.nv.cuinfo,"",@"SHT_NOTE"
	.sectionflags	@"SHF_NOTE_NV_CUINFO"
        /*0018*/ 	.short	0x0002
        /*001a*/ 	.short	0x0064
        /*001c*/ 	.short	0x0082
	.zero		2


//--------------------- .nv.info                  --------------------------
	.section	.nv.info,"",@"SHT_CUDA_INFO"
	.align	4


	//----- nvinfo : EIATTR_REGCOUNT
	.align		4
        /*0000*/ 	.byte	0x04, 0x2f
        /*0002*/ 	.short	(.L_19 - .L_18)
	.align		4
.L_18:
        /*0004*/ 	.word	index@(_ZN7cutlass13device_kernelINS_4gemm6kernel13GemmUniversalIN4cute5tupleIJiiiiEEENS1_10collective13CollectiveMmaINS1_35MainloopSm100TmaUmmaWarpSpecializedILi3ELi2ELi4ENS5_IJNS4_1CILi2EEENSA_ILi1EEESC_EEEEENS5_IJNSA_ILi64EEENSA_ILi256EEENSA_ILi32EEEEEENS_6half_tENS5_IJlSC_lEEESJ_SK_NS4_8TiledMMAINS4_8MMA_AtomIJNS4_20SM100_MMA_F16BF16_SSISJ_SJ_fLi64ELi256ELNS4_4UMMA5MajorE0ELSP_0ELNSO_7ScaleInE0ELSQ_0EEEEEENS4_6LayoutINS5_IJSC_SC_SC_EEENS5_IJNSA_ILi0EEESV_SV_EEEEENS5_IJNS4_10UnderscoreESY_SY_EEEEENS4_13SM90_TMA_LOADENS4_14ComposedLayoutINS4_7SwizzleILi2ELi4ELi3EEENS4_18smem_ptr_flag_bitsILi16EEENST_INS5_IJNSA_ILi8EEESH_EEENS5_IJSH_SC_EEEEEEEvNS4_8identityENS4_23SM90_TMA_LOAD_MULTICASTES1B_vS1C_EENS_8epilogue10collective18CollectiveEpilogueINS1F_23Sm100TmaWarpSpecializedILi4ELi2ELi32ELb1ELb0EEEJSI_NS5_IJNST_ISF_SC_EES1K_EEESJ_SK_SJ_SK_NS1F_6fusion15FusionCallbacksIS1J_NS1M_17LinearCombinationISJ_fSJ_fLNS_15FloatRoundStyleE2EEESI_S1L_JEEENS4_5SM1004TMEM4LOAD26SM100_TMEM_LOAD_16dp256b8xES11_NS12_INS13_ILi3ELi4ELi3EEES16_NST_INS5_IJS17_SF_EEENS5_IJSF_SC_EEEEEEENS4_17SM75_U32x4_LDSM_NENS4_14SM90_TMA_STOREES20_NS4_17SM90_U32x4_STSM_NENS4_39AutoVectorizingCopyWithAssumedAlignmentILi128EEEEEEvvEEEEvNT_6ParamsE)
        /*0008*/ 	.word	0x0000007a


	//----- nvinfo : EIATTR_FRAME_SIZE
	.align		4
.L_19:
        /*000c*/ 	.byte	0x04, 0x11
        /*000e*/ 	.short	(.L_21 - .L_20)
	.align		4
.L_20:
        /*0010*/ 	.word	index@($__internal_2_$__cuda_sm10x_tcgen05_guardrail_trap_unallocated_columns_being_dealloced)
        /*0014*/ 	.word	0x00000000


	//----- nvinfo : EIATTR_FRAME_SIZE
	.align		4
.L_21:
        /*0018*/ 	.byte	0x04, 0x11
        /*001a*/ 	.short	(.L_23 - .L_22)
	.align		4
.L_22:
        /*001c*/ 	.word	index@($__internal_1_$__cuda_sm10x_tcgen05_guardrail_trap_phase_invalid_during_alloc)
        /*0020*/ 	.word	0x00000000


	//----- nvinfo : EIATTR_FRAME_SIZE
	.align		4
.L_23:
        /*0024*/ 	.byte	0x04, 0x11
        /*0026*/ 	.short	(.L_25 - .L_24)
	.align		4
.L_24:
        /*0028*/ 	.word	index@($__internal_0_$__cuda_sm10x_tcgen05_guardrail_trap_col_being_dealloced_not_returned_by_alloc)
        /*002c*/ 	.word	0x00000000


	//----- nvinfo : EIATTR_FRAME_SIZE
	.align		4
.L_25:
        /*0030*/ 	.byte	0x04, 0x11
        /*0032*/ 	.short	(.L_27 - .L_26)
	.align		4
.L_26:
        /*0034*/ 	.word	index@(_ZN7cutlass13device_kernelINS_4gemm6kernel13GemmUniversalIN4cute5tupleIJiiiiEEENS1_10collective13CollectiveMmaINS1_35MainloopSm100TmaUmmaWarpSpecializedILi3ELi2ELi4ENS5_IJNS4_1CILi2EEENSA_ILi1EEESC_EEEEENS5_IJNSA_ILi64EEENSA_ILi256EEENSA_ILi32EEEEEENS_6half_tENS5_IJlSC_lEEESJ_SK_NS4_8TiledMMAINS4_8MMA_AtomIJNS4_20SM100_MMA_F16BF16_SSISJ_SJ_fLi64ELi256ELNS4_4UMMA5MajorE0ELSP_0ELNSO_7ScaleInE0ELSQ_0EEEEEENS4_6LayoutINS5_IJSC_SC_SC_EEENS5_IJNSA_ILi0EEESV_SV_EEEEENS5_IJNS4_10UnderscoreESY_SY_EEEEENS4_13SM90_TMA_LOADENS4_14ComposedLayoutINS4_7SwizzleILi2ELi4ELi3EEENS4_18smem_ptr_flag_bitsILi16EEENST_INS5_IJNSA_ILi8EEESH_EEENS5_IJSH_SC_EEEEEEEvNS4_8identityENS4_23SM90_TMA_LOAD_MULTICASTES1B_vS1C_EENS_8epilogue10collective18CollectiveEpilogueINS1F_23Sm100TmaWarpSpecializedILi4ELi2ELi32ELb1ELb0EEEJSI_NS5_IJNST_ISF_SC_EES1K_EEESJ_SK_SJ_SK_NS1F_6fusion15FusionCallbacksIS1J_NS1M_17LinearCombinationISJ_fSJ_fLNS_15FloatRoundStyleE2EEESI_S1L_JEEENS4_5SM1004TMEM4LOAD26SM100_TMEM_LOAD_16dp256b8xES11_NS12_INS13_ILi3ELi4ELi3EEES16_NST_INS5_IJS17_SF_EEENS5_IJSF_SC_EEEEEEENS4_17SM75_U32x4_LDSM_NENS4_14SM90_TMA_STOREES20_NS4_17SM90_U32x4_STSM_NENS4_39AutoVectorizingCopyWithAssumedAlignmentILi128EEEEEEvvEEEEvNT_6ParamsE)
        /*0038*/ 	.word	0x00000000


	//----- nvinfo : EIATTR_MIN_STACK_SIZE
	.align		4
.L_27:
        /*003c*/ 	.byte	0x04, 0x12
        /*003e*/ 	.short	(.L_29 - .L_28)
	.align		4
.L_28:
        /*0040*/ 	.word	index@(_ZN7cutlass13device_kernelINS_4gemm6kernel13GemmUniversalIN4cute5tupleIJiiiiEEENS1_10collective13CollectiveMmaINS1_35MainloopSm100TmaUmmaWarpSpecializedILi3ELi2ELi4ENS5_IJNS4_1CILi2EEENSA_ILi1EEESC_EEEEENS5_IJNSA_ILi64EEENSA_ILi256EEENSA_ILi32EEEEEENS_6half_tENS5_IJlSC_lEEESJ_SK_NS4_8TiledMMAINS4_8MMA_AtomIJNS4_20SM100_MMA_F16BF16_SSISJ_SJ_fLi64ELi256ELNS4_4UMMA5MajorE0ELSP_0ELNSO_7ScaleInE0ELSQ_0EEEEEENS4_6LayoutINS5_IJSC_SC_SC_EEENS5_IJNSA_ILi0EEESV_SV_EEEEENS5_IJNS4_10UnderscoreESY_SY_EEEEENS4_13SM90_TMA_LOADENS4_14ComposedLayoutINS4_7SwizzleILi2ELi4ELi3EEENS4_18smem_ptr_flag_bitsILi16EEENST_INS5_IJNSA_ILi8EEESH_EEENS5_IJSH_SC_EEEEEEEvNS4_8identityENS4_23SM90_TMA_LOAD_MULTICASTES1B_vS1C_EENS_8epilogue10collective18CollectiveEpilogueINS1F_23Sm100TmaWarpSpecializedILi4ELi2ELi32ELb1ELb0EEEJSI_NS5_IJNST_ISF_SC_EES1K_EEESJ_SK_SJ_SK_NS1F_6fusion15FusionCallbacksIS1J_NS1M_17LinearCombinationISJ_fSJ_fLNS_15FloatRoundStyleE2EEESI_S1L_JEEENS4_5SM1004TMEM4LOAD26SM100_TMEM_LOAD_16dp256b8xES11_NS12_INS13_ILi3ELi4ELi3EEES16_NST_INS5_IJS17_SF_EEENS5_IJSF_SC_EEEEEEENS4_17SM75_U32x4_LDSM_NENS4_14SM90_TMA_STOREES20_NS4_17SM90_U32x4_STSM_NENS4_39AutoVectorizingCopyWithAssumedAlignmentILi128EEEEEEvvEEEEvNT_6ParamsE)
        /*0044*/ 	.word	0x00000000
.L_29:


//--------------------- .nv.compat                --------------------------
	.section	.nv.compat,"",@"SHT_CUDA_COMPAT_INFO"
	.align	4
        /*0000*/ 	.byte	0x02, 0x09, 0x01, 0x00, 0x02, 0x02, 0x02, 0x00, 0x02, 0x05, 0x05, 0x00, 0x03, 0x07, 0x01, 0x01
        /*0010*/ 	.byte	0x02, 0x03, 0x01, 0x00, 0x02, 0x06, 0x01, 0x00, 0x04, 0x0b, 0x08, 0x00, 0x09, 0x00, 0x00, 0x00
        /*0020*/ 	.byte	0x00, 0x00, 0x00, 0x00


//--------------------- .nv.info._ZN7cutlass13device_kernelINS_4gemm6kernel13GemmUniversalIN4cute5tupleIJiiiiEEENS1_10collective13CollectiveMmaINS1_35MainloopSm100TmaUmmaWarpSpecializedILi3ELi2ELi4ENS5_IJNS4_1CILi2EEENSA_ILi1EEESC_EEEEENS5_IJNSA_ILi64EEENSA_ILi256EEENSA_ILi32EEEEEENS_6half_tENS5_IJlSC_lEEESJ_SK_NS4_8TiledMMAINS4_8MMA_AtomIJNS4_20SM100_MMA_F16BF16_SSISJ_SJ_fLi64ELi256ELNS4_4UMMA5MajorE0ELSP_0ELNSO_7ScaleInE0ELSQ_0EEEEEENS4_6LayoutINS5_IJSC_SC_SC_EEENS5_IJNSA_ILi0EEESV_SV_EEEEENS5_IJNS4_10UnderscoreESY_SY_EEEEENS4_13SM90_TMA_LOADENS4_14ComposedLayoutINS4_7SwizzleILi2ELi4ELi3EEENS4_18smem_ptr_flag_bitsILi16EEENST_INS5_IJNSA_ILi8EEESH_EEENS5_IJSH_SC_EEEEEEEvNS4_8identityENS4_23SM90_TMA_LOAD_MULTICASTES1B_vS1C_EENS_8epilogue10collective18CollectiveEpilogueINS1F_23Sm100TmaWarpSpecializedILi4ELi2ELi32ELb1ELb0EEEJSI_NS5_IJNST_ISF_SC_EES1K_EEESJ_SK_SJ_SK_NS1F_6fusion15FusionCallbacksIS1J_NS1M_17LinearCombinationISJ_fSJ_fLNS_15FloatRoundStyleE2EEESI_S1L_JEEENS4_5SM1004TMEM4LOAD26SM100_TMEM_LOAD_16dp256b8xES11_NS12_INS13_ILi3ELi4ELi3EEES16_NST_INS5_IJS17_SF_EEENS5_IJSF_SC_EEEEEEENS4_17SM75_U32x4_LDSM_NENS4_14SM90_TMA_STOREES20_NS4_17SM90_U32x4_STSM_NENS4_39AutoVectorizingCopyWithAssumedAlignmentILi128EEEEEEvvEEEEvNT_6ParamsE --------------------------
	.section	.nv.info._ZN7cutlass13device_kernelINS_4gemm6kernel13GemmUniversalIN4cute5tupleIJiiiiEEENS1_10collective13CollectiveMmaINS1_35MainloopSm100TmaUmmaWarpSpecializedILi3ELi2ELi4ENS5_IJNS4_1CILi2EEENSA_ILi1EEESC_EEEEENS5_IJNSA_ILi64EEENSA_ILi256EEENSA_ILi32EEEEEENS_6half_tENS5_IJlSC_lEEESJ_SK_NS4_8TiledMMAINS4_8MMA_AtomIJNS4_20SM100_MMA_F16BF16_SSISJ_SJ_fLi64ELi256ELNS4_4UMMA5MajorE0ELSP_0ELNSO_7ScaleInE0ELSQ_0EEEEEENS4_6LayoutINS5_IJSC_SC_SC_EEENS5_IJNSA_ILi0EEESV_SV_EEEEENS5_IJNS4_10UnderscoreESY_SY_EEEEENS4_13SM90_TMA_LOADENS4_14ComposedLayoutINS4_7SwizzleILi2ELi4ELi3EEENS4_18smem_ptr_flag_bitsILi16EEENST_INS5_IJNSA_ILi8EEESH_EEENS5_IJSH_SC_EEEEEEEvNS4_8identityENS4_23SM90_TMA_LOAD_MULTICASTES1B_vS1C_EENS_8epilogue10collective18CollectiveEpilogueINS1F_23Sm100TmaWarpSpecializedILi4ELi2ELi32ELb1ELb0EEEJSI_NS5_IJNST_ISF_SC_EES1K_EEESJ_SK_SJ_SK_NS1F_6fusion15FusionCallbacksIS1J_NS1M_17LinearCombinationISJ_fSJ_fLNS_15FloatRoundStyleE2EEESI_S1L_JEEENS4_5SM1004TMEM4LOAD26SM100_TMEM_LOAD_16dp256b8xES11_NS12_INS13_ILi3ELi4ELi3EEES16_NST_INS5_IJS17_SF_EEENS5_IJSF_SC_EEEEEEENS4_17SM75_U32x4_LDSM_NENS4_14SM90_TMA_STOREES20_NS4_17SM90_U32x4_STSM_NENS4_39AutoVectorizingCopyWithAssumedAlignmentILi128EEEEEEvvEEEEvNT_6ParamsE,"",@"SHT_CUDA_INFO"
	.sectionflags	@""
	.align	4


	//----- nvinfo : EIATTR_CUDA_API_VERSION
	.align		4
        /*0000*/ 	.byte	0x04, 0x37
        /*0002*/ 	.short	(.L_31 - .L_30)
.L_30:
        /*0004*/ 	.word	0x00000082


	//----- nvinfo : EIATTR_KPARAM_INFO
	.align		4
.L_31:
        /*0008*/ 	.byte	0x04, 0x17
        /*000a*/ 	.short	(.L_33 - .L_32)
.L_32:
        /*000c*/ 	.word	0x00000000
        /*0010*/ 	.short	0x0000
        /*0012*/ 	.short	0x0000
        /*0014*/ 	.byte	0x00, 0xf0, 0x01, 0x20


	//----- nvinfo : EIATTR_AT_ENTRY_FRAGMENTS
	.align		4
.L_33:
        /*0018*/ 	.byte	0x04, 0x4f
        /*001a*/ 	.short	(.L_35 - .L_34)


	//   ....[0]....
.L_34:
        /*001c*/ 	.word	0x00000006


	//----- nvinfo : EIATTR_RESERVED_SMEM_USED
	.align		4
.L_35:
        /*0020*/ 	.byte	0x01, 0x41
	.zero		2


	//----- nvinfo : EIATTR_SPARSE_MMA_MASK
	.align		4
        /*0024*/ 	.byte	0x03, 0x50
        /*0026*/ 	.short	0x0000


	//----- nvinfo : EIATTR_TCGEN05_1CTA_USED
	.align		4
        /*0028*/ 	.byte	0x01, 0x51
	.zero		2


	//----- nvinfo : EIATTR_MAXREG_COUNT
	.align		4
        /*002c*/ 	.byte	0x03, 0x1b
        /*002e*/ 	.short	0x00ff


	//----- nvinfo : EIATTR_NUM_BARRIERS
	.align		4
        /*0030*/ 	.byte	0x02, 0x4c
        /*0032*/ 	.byte	0x07
	.zero		1


	//----- nvinfo : EIATTR_EXTERNS
	.align		4
        /*0034*/ 	.byte	0x04, 0x0f
        /*0036*/ 	.short	(.L_37 - .L_36)


	//   ....[0]....
	.align		4
.L_36:
        /*0038*/ 	.word	index@(__assertfail)


	//----- nvinfo : EIATTR_MERCURY_ISA_VERSION
	.align		4
.L_37:
        /*003c*/ 	.byte	0x03, 0x5f
        /*003e*/ 	.short	0x0101


	//----- nvinfo : EIATTR_INT_WARP_WIDE_INSTR_OFFSETS
	.align		4
        /*0040*/ 	.byte	0x04, 0x31
        /*0042*/ 	.short	(.L_39 - .L_38)


	//   ....[0]....
.L_38:
        /*0044*/ 	.word	0x00003b80


	//   ....[1]....
        /*0048*/ 	.word	0x00003ba0


	//   ....[2]....
        /*004c*/ 	.word	0x00003bd0


	//   ....[3]....
        /*0050*/ 	.word	0x000047e0


	//   ....[4]....
        /*0054*/ 	.word	0x00004840


	//   ....[5]....
        /*0058*/ 	.word	0x00004920


	//   ....[6]....
        /*005c*/ 	.word	0x000049a0


	//   ....[7]....
        /*0060*/ 	.word	0x00004a90


	//   ....[8]....
        /*0064*/ 	.word	0x00004b20


	//   ....[9]....
        /*0068*/ 	.word	0x00004c10


	//   ....[10]....
        /*006c*/ 	.word	0x00004cc0


	//----- nvinfo : EIATTR_COOP_GROUP_MASK_REGIDS
	.align		4
.L_39:
        /*0070*/ 	.byte	0x04, 0x29
        /*0072*/ 	.short	(.L_41 - .L_40)


	//   ....[0]....
.L_40:
        /*0074*/ 	.word	0xffffffff


	//   ....[1]....
        /*0078*/ 	.word	0xffffffff


	//   ....[2]....
        /*007c*/ 	.word	0xffffffff


	//   ....[3]....
        /*0080*/ 	.word	0xffffffff


	//   ....[4]....
        /*0084*/ 	.word	0xffffffff


	//   ....[5]....
        /*0088*/ 	.word	0xffffffff


	//   ....[6]....
        /*008c*/ 	.word	0xffffffff


	//   ....[7]....
        /*0090*/ 	.word	0xffffffff


	//   ....[8]....
        /*0094*/ 	.word	0xffffffff


	//   ....[9]....
        /*0098*/ 	.word	0xffffffff


	//   ....[10]....
        /*009c*/ 	.word	0xffffffff


	//   ....[11]....
        /*00a0*/ 	.word	0xffffffff


	//   ....[12]....
        /*00a4*/ 	.word	0xffffffff


	//   ....[13]....
        /*00a8*/ 	.word	0xffffffff


	//----- nvinfo : EIATTR_COOP_GROUP_INSTR_OFFSETS
	.align		4
.L_41:
        /*00ac*/ 	.byte	0x04, 0x28
        /*00ae*/ 	.short	(.L_43 - .L_42)


	//   ....[0]....
.L_42:
        /*00b0*/ 	.word	0x00000080


	//   ....[1]....
        /*00b4*/ 	.word	0x000004f0


	//   ....[2]....
        /*00b8*/ 	.word	0x00000670


	//   ....[3]....
        /*00bc*/ 	.word	0x00000810


	//   ....[4]....
        /*00c0*/ 	.word	0x00000910


	//   ....[5]....
        /*00c4*/ 	.word	0x00000a80


	//   ....[6]....
        /*00c8*/ 	.word	0x00000c20


	//   ....[7]....
        /*00cc*/ 	.word	0x00000dd0


	//   ....[8]....
        /*00d0*/ 	.word	0x00001ff0


	//   ....[9]....
        /*00d4*/ 	.word	0x00002e50


	//   ....[10]....
        /*00d8*/ 	.word	0x00003060


	//   ....[11]....
        /*00dc*/ 	.word	0x00003090


	//   ....[12]....
        /*00e0*/ 	.word	0x00003a60


	//   ....[13]....
        /*00e4*/ 	.word	0x00003c90


	//----- nvinfo : EIATTR_VRC_CTA_INIT_COUNT
	.align		4
.L_43:
        /*00e8*/ 	.byte	0x02, 0x4a
        /*00ea*/ 	.byte	0x80
	.zero		1


	//----- nvinfo : EIATTR_SYSCALL_OFFSETS
	.align		4
        /*00ec*/ 	.byte	0x04, 0x46
        /*00ee*/ 	.short	(.L_45 - .L_44)


	//   ....[0]....
.L_44:
        /*00f0*/ 	.word	0x00005950


	//   ....[1]....
        /*00f4*/ 	.word	0x00005a40


	//   ....[2]....
        /*00f8*/ 	.word	0x000062b0


	//   ....[3]....
        /*00fc*/ 	.word	0x00006f70


	//   ....[4]....
        /*0100*/ 	.word	0x00007be0


	//   ....[5]....
        /*0104*/ 	.word	0x00008840


	//----- nvinfo : EIATTR_MBARRIER_INSTR_OFFSETS
	.align		4
.L_45:
        /*0108*/ 	.byte	0x04, 0x39
        /*010a*/ 	.short	(.L_47 - .L_46)


	//   ....[0]....
.L_46:
        /*010c*/ 	.word	0x00000600
        /*0110*/ 	.word	0x000000ff
        /*0114*/ 	.word	0x00000000
        /*0118*/ 	.short	0x0100
        /*011a*/ 	.byte	0x04
	.zero		1


	//   ....[1]....
        /*011c*/ 	.word	0x00000610
        /*0120*/ 	.word	0x000000ff
        /*0124*/ 	.word	0x00000018
        /*0128*/ 	.short	0x0100
        /*012a*/ 	.byte	0x04
	.zero		1


	//   ....[2]....
        /*012c*/ 	.word	0x00000620
        /*0130*/ 	.word	0x000000ff
        /*0134*/ 	.word	0x00000008
        /*0138*/ 	.short	0x0100
        /*013a*/ 	.byte	0x04
	.zero		1


	//   ....[3]....
        /*013c*/ 	.word	0x00000630
        /*0140*/ 	.word	0x000000ff
        /*0144*/ 	.word	0x00000020
        /*0148*/ 	.short	0x0100
        /*014a*/ 	.byte	0x04
	.zero		1


	//   ....[4]....
        /*014c*/ 	.word	0x00000640
        /*0150*/ 	.word	0x000000ff
        /*0154*/ 	.word	0x00000010
        /*0158*/ 	.short	0x0100
        /*015a*/ 	.byte	0x04
	.zero		1


	//   ....[5]....
        /*015c*/ 	.word	0x00000650
        /*0160*/ 	.word	0x000000ff
        /*0164*/ 	.word	0x00000028
        /*0168*/ 	.short	0x0100
        /*016a*/ 	.byte	0x04
	.zero		1


	//   ....[6]....
        /*016c*/ 	.word	0x00000780
        /*0170*/ 	.word	0x000000ff
        /*0174*/ 	.word	0x00000030
        /*0178*/ 	.short	0x0100
        /*017a*/ 	.byte	0x04
	.zero		1


	//   ....[7]....
        /*017c*/ 	.word	0x00000790
        /*0180*/ 	.word	0x000000ff
        /*0184*/ 	.word	0x00000050
        /*0188*/ 	.short	0x0100
        /*018a*/ 	.byte	0x04
	.zero		1


	//   ....[8]....
        /*018c*/ 	.word	0x000007a0
        /*0190*/ 	.word	0x000000ff
        /*0194*/ 	.word	0x00000038
        /*0198*/ 	.short	0x0100
        /*019a*/ 	.byte	0x04
	.zero		1


	//   ....[9]....
        /*019c*/ 	.word	0x000007b0
        /*01a0*/ 	.word	0x000000ff
        /*01a4*/ 	.word	0x00000058
        /*01a8*/ 	.short	0x0100
        /*01aa*/ 	.byte	0x04
	.zero		1


	//   ....[10]....
        /*01ac*/ 	.word	0x000007c0
        /*01b0*/ 	.word	0x000000ff
        /*01b4*/ 	.word	0x00000040
        /*01b8*/ 	.short	0x0100
        /*01ba*/ 	.byte	0x04
	.zero		1


	//   ....[11]....
        /*01bc*/ 	.word	0x000007d0
        /*01c0*/ 	.word	0x000000ff
        /*01c4*/ 	.word	0x00000060
        /*01c8*/ 	.short	0x0100
        /*01ca*/ 	.byte	0x04
	.zero		1


	//   ....[12]....
        /*01cc*/ 	.word	0x000007e0
        /*01d0*/ 	.word	0x000000ff
        /*01d4*/ 	.word	0x00000048
        /*01d8*/ 	.short	0x0100
        /*01da*/ 	.byte	0x04
	.zero		1


	//   ....[13]....
        /*01dc*/ 	.word	0x000007f0
        /*01e0*/ 	.word	0x000000ff
        /*01e4*/ 	.word	0x00000068
        /*01e8*/ 	.short	0x0100
        /*01ea*/ 	.byte	0x04
	.zero		1


	//   ....[14]....
        /*01ec*/ 	.word	0x000008e0
        /*01f0*/ 	.word	0x000000ff
        /*01f4*/ 	.word	0x00000070
        /*01f8*/ 	.short	0x0100
        /*01fa*/ 	.byte	0x06
	.zero		1


	//   ....[15]....
        /*01fc*/ 	.word	0x000008f0
        /*0200*/ 	.word	0x000000ff
        /*0204*/ 	.word	0x00000078
        /*0208*/ 	.short	0x0100
        /*020a*/ 	.byte	0x06
	.zero		1


	//   ....[16]....
        /*020c*/ 	.word	0x00000a30
        /*0210*/ 	.word	0x000000ff
        /*0214*/ 	.word	0x00000080
        /*0218*/ 	.short	0x0100
        /*021a*/ 	.byte	0x06
	.zero		1


	//   ....[17]....
        /*021c*/ 	.word	0x00000a40
        /*0220*/ 	.word	0x000000ff
        /*0224*/ 	.word	0x00000090
        /*0228*/ 	.short	0x0100
        /*022a*/ 	.byte	0x06
	.zero		1


	//   ....[18]....
        /*022c*/ 	.word	0x00000a50
        /*0230*/ 	.word	0x000000ff
        /*0234*/ 	.word	0x00000088
        /*0238*/ 	.short	0x0100
        /*023a*/ 	.byte	0x06
	.zero		1


	//   ....[19]....
        /*023c*/ 	.word	0x00000a60
        /*0240*/ 	.word	0x000000ff
        /*0244*/ 	.word	0x00000098
        /*0248*/ 	.short	0x0100
        /*024a*/ 	.byte	0x06
	.zero		1


	//   ....[20]....
        /*024c*/ 	.word	0x00000b90
        /*0250*/ 	.word	0x000000ff
        /*0254*/ 	.word	0x000000a0
        /*0258*/ 	.short	0x0100
        /*025a*/ 	.byte	0x04
	.zero		1


	//   ....[21]....
        /*025c*/ 	.word	0x00000ba0
        /*0260*/ 	.word	0x000000ff
        /*0264*/ 	.word	0x000000c0
        /*0268*/ 	.short	0x0100
        /*026a*/ 	.byte	0x04
	.zero		1


	//   ....[22]....
        /*026c*/ 	.word	0x00000bb0
        /*0270*/ 	.word	0x000000ff
        /*0274*/ 	.word	0x000000a8
        /*0278*/ 	.short	0x0100
        /*027a*/ 	.byte	0x04
	.zero		1


	//   ....[23]....
        /*027c*/ 	.word	0x00000bc0
        /*0280*/ 	.word	0x000000ff
        /*0284*/ 	.word	0x000000c8
        /*0288*/ 	.short	0x0100
        /*028a*/ 	.byte	0x04
	.zero		1


	//   ....[24]....
        /*028c*/ 	.word	0x00000bd0
        /*0290*/ 	.word	0x000000ff
        /*0294*/ 	.word	0x000000b0
        /*0298*/ 	.short	0x0100
        /*029a*/ 	.byte	0x04
	.zero		1


	//   ....[25]....
        /*029c*/ 	.word	0x00000be0
        /*02a0*/ 	.word	0x000000ff
        /*02a4*/ 	.word	0x000000d0
        /*02a8*/ 	.short	0x0100
        /*02aa*/ 	.byte	0x04
	.zero		1


	//   ....[26]....
        /*02ac*/ 	.word	0x00000bf0
        /*02b0*/ 	.word	0x000000ff
        /*02b4*/ 	.word	0x000000b8
        /*02b8*/ 	.short	0x0100
        /*02ba*/ 	.byte	0x04
	.zero		1


	//   ....[27]....
        /*02bc*/ 	.word	0x00000c00
        /*02c0*/ 	.word	0x000000ff
        /*02c4*/ 	.word	0x000000d8
        /*02c8*/ 	.short	0x0100
        /*02ca*/ 	.byte	0x04
	.zero		1


	//   ....[28]....
        /*02cc*/ 	.word	0x00000cf0
        /*02d0*/ 	.word	0x000000ff
        /*02d4*/ 	.word	0x000000e0
        /*02d8*/ 	.short	0x0100
        /*02da*/ 	.byte	0x04
	.zero		1


	//   ....[29]....
        /*02dc*/ 	.word	0x00000d00
        /*02e0*/ 	.word	0x000000ff
        /*02e4*/ 	.word	0x000000f0
        /*02e8*/ 	.short	0x0100
        /*02ea*/ 	.byte	0x04
	.zero		1


	//   ....[30]....
        /*02ec*/ 	.word	0x00000d10
        /*02f0*/ 	.word	0x000000ff
        /*02f4*/ 	.word	0x000000e8
        /*02f8*/ 	.short	0x0100
        /*02fa*/ 	.byte	0x04
	.zero		1


	//   ....[31]....
        /*02fc*/ 	.word	0x00000d20
        /*0300*/ 	.word	0x000000ff
        /*0304*/ 	.word	0x000000f8
        /*0308*/ 	.short	0x0100
        /*030a*/ 	.byte	0x04
	.zero		1


	//   ....[32]....
        /*030c*/ 	.word	0x00001890
        /*0310*/ 	.word	0x00000000
        /*0314*/ 	.word	0x000000f0
        /*0318*/ 	.short	0x010a
        /*031a*/ 	.byte	0xff
	.zero		1


	//   ....[33]....
        /*031c*/ 	.word	0x000018b0
        /*0320*/ 	.word	0x00000000
        /*0324*/ 	.word	0x000000e0
        /*0328*/ 	.short	0x0101
        /*032a*/ 	.byte	0xff
	.zero		1


	//   ....[34]....
        /*032c*/ 	.word	0x00001970
        /*0330*/ 	.word	0x000000ff
        /*0334*/ 	.word	0x00000018
        /*0338*/ 	.short	0x010a
        /*033a*/ 	.byte	0x04
	.zero		1


	//   ....[35]....
        /*033c*/ 	.word	0x000019f0
        /*0340*/ 	.word	0x000000ff
        /*0344*/ 	.word	0x00000018
        /*0348*/ 	.short	0x010a
        /*034a*/ 	.byte	0x21
	.zero		1


	//   ....[36]....
        /*034c*/ 	.word	0x00001b80
        /*0350*/ 	.word	0x000000ff
        /*0354*/ 	.word	0x00000018
        /*0358*/ 	.short	0x010a
        /*035a*/ 	.byte	0x08
	.zero		1


	//   ....[37]....
        /*035c*/ 	.word	0x00001cb0
        /*0360*/ 	.word	0x000000ff
        /*0364*/ 	.word	0x00000078
        /*0368*/ 	.short	0x0101
        /*036a*/ 	.byte	0x07
	.zero		1


	//   ....[38]....
        /*036c*/ 	.word	0x00001cd0
        /*0370*/ 	.word	0x000000ff
        /*0374*/ 	.word	0x00000018
        /*0378*/ 	.short	0x010a
        /*037a*/ 	.byte	0x04
	.zero		1


	//   ....[39]....
        /*037c*/ 	.word	0x00001d50
        /*0380*/ 	.word	0x000000ff
        /*0384*/ 	.word	0x00000018
        /*0388*/ 	.short	0x010a
        /*038a*/ 	.byte	0x09
	.zero		1


	//   ....[40]....
        /*038c*/ 	.word	0x00001ef0
        /*0390*/ 	.word	0x000000ff
        /*0394*/ 	.word	0x00000018
        /*0398*/ 	.short	0x010a
        /*039a*/ 	.byte	0x06
	.zero		1


	//   ....[41]....
        /*039c*/ 	.word	0x00002020
        /*03a0*/ 	.word	0x00000003
        /*03a4*/ 	.word	0x00000080
        /*03a8*/ 	.short	0x010a
        /*03aa*/ 	.byte	0xff
	.zero		1


	//   ....[42]....
        /*03ac*/ 	.word	0x00002170
        /*03b0*/ 	.word	0x00000000
        /*03b4*/ 	.word	0x00000000
        /*03b8*/ 	.short	0x0101
        /*03ba*/ 	.byte	0xff
	.zero		1


	//   ....[43]....
        /*03bc*/ 	.word	0x00002730
        /*03c0*/ 	.word	0x000000ff
        /*03c4*/ 	.word	0x00000000
        /*03c8*/ 	.short	0x010a
        /*03ca*/ 	.byte	0x04
	.zero		1


	//   ....[44]....
        /*03cc*/ 	.word	0x000027c0
        /*03d0*/ 	.word	0x000000ff
        /*03d4*/ 	.word	0x00000000
        /*03d8*/ 	.short	0x010a
        /*03da*/ 	.byte	0x05
	.zero		1


	//   ....[45]....
        /*03dc*/ 	.word	0x00002860
        /*03e0*/ 	.word	0x00000000
        /*03e4*/ 	.word	0x00000000
        /*03e8*/ 	.short	0x010a
        /*03ea*/ 	.byte	0xff
	.zero		1


	//   ....[46]....
        /*03ec*/ 	.word	0x000029a0
        /*03f0*/ 	.word	0x00000002
        /*03f4*/ 	.word	0x000000e0
        /*03f8*/ 	.short	0x010a
        /*03fa*/ 	.byte	0xff
	.zero		1


	//   ....[47]....
        /*03fc*/ 	.word	0x00002a00
        /*0400*/ 	.word	0x00000004
        /*0404*/ 	.word	0x00000000
        /*0408*/ 	.short	0x0101
        /*040a*/ 	.byte	0xff
	.zero		1


	//   ....[48]....
        /*040c*/ 	.word	0x00002a20
        /*0410*/ 	.word	0x000000ff
        /*0414*/ 	.word	0x00000090
        /*0418*/ 	.short	0x010a
        /*041a*/ 	.byte	0x04
	.zero		1


	//   ....[49]....
        /*041c*/ 	.word	0x00002b40
        /*0420*/ 	.word	0x00000002
        /*0424*/ 	.word	0x00000080
        /*0428*/ 	.short	0x010a
        /*042a*/ 	.byte	0xff
	.zero		1


	//   ....[50]....
        /*042c*/ 	.word	0x00002c50
        /*0430*/ 	.word	0x00000002
        /*0434*/ 	.word	0x00000000
        /*0438*/ 	.short	0x0101
        /*043a*/ 	.byte	0xff
	.zero		1


	//   ....[51]....
        /*043c*/ 	.word	0x00002ce0
        /*0440*/ 	.word	0x000000ff
        /*0444*/ 	.word	0x00000090
        /*0448*/ 	.short	0x0106
        /*044a*/ 	.byte	0x04
	.zero		1


	//   ....[52]....
        /*044c*/ 	.word	0x00002d00
        /*0450*/ 	.word	0x000000ff
        /*0454*/ 	.word	0x00000090
        /*0458*/ 	.short	0x010a
        /*045a*/ 	.byte	0x04
	.zero		1


	//   ....[53]....
        /*045c*/ 	.word	0x00002d90
        /*0460*/ 	.word	0x000000ff
        /*0464*/ 	.word	0x00000090
        /*0468*/ 	.short	0x0106
        /*046a*/ 	.byte	0x07
	.zero		1


	//   ....[54]....
        /*046c*/ 	.word	0x00002dd0
        /*0470*/ 	.word	0x00000000
        /*0474*/ 	.word	0x00000090
        /*0478*/ 	.short	0x010a
        /*047a*/ 	.byte	0xff
	.zero		1


	//   ....[55]....
        /*047c*/ 	.word	0x000032f0
        /*0480*/ 	.word	0x00000000
        /*0484*/ 	.word	0x00000080
        /*0488*/ 	.short	0x010a
        /*048a*/ 	.byte	0xff
	.zero		1


	//   ....[56]....
        /*048c*/ 	.word	0x000033f0
        /*0490*/ 	.word	0x00000003
        /*0494*/ 	.word	0x00000000
        /*0498*/ 	.short	0x0101
        /*049a*/ 	.byte	0xff
	.zero		1


	//   ....[57]....
        /*049c*/ 	.word	0x00003400
        /*04a0*/ 	.word	0x000000ff
        /*04a4*/ 	.word	0x00000000
        /*04a8*/ 	.short	0x010a
        /*04aa*/ 	.byte	0x04
	.zero		1


	//   ....[58]....
        /*04ac*/ 	.word	0x00003480
        /*04b0*/ 	.word	0x000000ff
        /*04b4*/ 	.word	0x000000c0
        /*04b8*/ 	.short	0x010a
        /*04ba*/ 	.byte	0x17
	.zero		1


	//   ....[59]....
        /*04bc*/ 	.word	0x00003560
        /*04c0*/ 	.word	0x000000ff
        /*04c4*/ 	.word	0x00000000
        /*04c8*/ 	.short	0x010a
        /*04ca*/ 	.byte	0x05
	.zero		1


	//   ....[60]....
        /*04cc*/ 	.word	0x000036a0
        /*04d0*/ 	.word	0x000000ff
        /*04d4*/ 	.word	0x00000000
        /*04d8*/ 	.short	0x010a
        /*04da*/ 	.byte	0x04
	.zero		1


	//   ....[61]....
        /*04dc*/ 	.word	0x00003890
        /*04e0*/ 	.word	0x000000ff
        /*04e4*/ 	.word	0x00000000
        /*04e8*/ 	.short	0x010a
        /*04ea*/ 	.byte	0x04
	.zero		1


	//   ....[62]....
        /*04ec*/ 	.word	0x00003920
        /*04f0*/ 	.word	0x000000ff
        /*04f4*/ 	.word	0x00000000
        /*04f8*/ 	.short	0x010a
        /*04fa*/ 	.byte	0x05
	.zero		1


	//   ....[63]....
        /*04fc*/ 	.word	0x000039b0
        /*0500*/ 	.word	0x000000ff
        /*0504*/ 	.word	0x00000000
        /*0508*/ 	.short	0x010a
        /*050a*/ 	.byte	0x05
	.zero		1


	//   ....[64]....
        /*050c*/ 	.word	0x00003a40
        /*0510*/ 	.word	0x000000ff
        /*0514*/ 	.word	0x00000000
        /*0518*/ 	.short	0x010a
        /*051a*/ 	.byte	0x04
	.zero		1


	//   ....[65]....
        /*051c*/ 	.word	0x00003fa0
        /*0520*/ 	.word	0x00000008
        /*0524*/ 	.word	0x00000080
        /*0528*/ 	.short	0x010a
        /*052a*/ 	.byte	0xff
	.zero		1


	//   ....[66]....
        /*052c*/ 	.word	0x00004110
        /*0530*/ 	.word	0x00000000
        /*0534*/ 	.word	0x00000000
        /*0538*/ 	.short	0x0101
        /*053a*/ 	.byte	0xff
	.zero		1


	//   ....[67]....
        /*053c*/ 	.word	0x000045f0
        /*0540*/ 	.word	0x000000ff
        /*0544*/ 	.word	0x00000078
        /*0548*/ 	.short	0x010a
        /*054a*/ 	.byte	0x15
	.zero		1


	//   ....[68]....
        /*054c*/ 	.word	0x00004780
        /*0550*/ 	.word	0x000000ff
        /*0554*/ 	.word	0x00000050
        /*0558*/ 	.short	0x010a
        /*055a*/ 	.byte	0x15
	.zero		1


	//   ....[69]....
        /*055c*/ 	.word	0x000048d0
        /*0560*/ 	.word	0x000000ff
        /*0564*/ 	.word	0x00000030
        /*0568*/ 	.short	0x010b
        /*056a*/ 	.byte	0x15
	.zero		1


	//   ....[70]....
        /*056c*/ 	.word	0x000048e0
        /*0570*/ 	.word	0x000000ff
        /*0574*/ 	.word	0x00000000
        /*0578*/ 	.short	0x0101
        /*057a*/ 	.byte	0x32
	.zero		1


	//   ....[71]....
        /*057c*/ 	.word	0x000048f0
        /*0580*/ 	.word	0x000000ff
        /*0584*/ 	.word	0x00000058
        /*0588*/ 	.short	0x010a
        /*058a*/ 	.byte	0x15
	.zero		1


	//   ....[72]....
        /*058c*/ 	.word	0x00004a40
        /*0590*/ 	.word	0x000000ff
        /*0594*/ 	.word	0x00000038
        /*0598*/ 	.short	0x010b
        /*059a*/ 	.byte	0x15
	.zero		1


	//   ....[73]....
        /*059c*/ 	.word	0x00004a50
        /*05a0*/ 	.word	0x000000ff
        /*05a4*/ 	.word	0x00000000
        /*05a8*/ 	.short	0x0101
        /*05aa*/ 	.byte	0x31
	.zero		1


	//   ....[74]....
        /*05ac*/ 	.word	0x00004a60
        /*05b0*/ 	.word	0x000000ff
        /*05b4*/ 	.word	0x00000060
        /*05b8*/ 	.short	0x010a
        /*05ba*/ 	.byte	0x15
	.zero		1


	//   ....[75]....
        /*05bc*/ 	.word	0x00004bc0
        /*05c0*/ 	.word	0x000000ff
        /*05c4*/ 	.word	0x00000040
        /*05c8*/ 	.short	0x010b
        /*05ca*/ 	.byte	0x15
	.zero		1


	//   ....[76]....
        /*05cc*/ 	.word	0x00004bd0
        /*05d0*/ 	.word	0x000000ff
        /*05d4*/ 	.word	0x00000000
        /*05d8*/ 	.short	0x0101
        /*05da*/ 	.byte	0x30
	.zero		1


	//   ....[77]....
        /*05dc*/ 	.word	0x00004be0
        /*05e0*/ 	.word	0x000000ff
        /*05e4*/ 	.word	0x00000068
        /*05e8*/ 	.short	0x010a
        /*05ea*/ 	.byte	0x15
	.zero		1


	//   ....[78]....
        /*05ec*/ 	.word	0x00004de0
        /*05f0*/ 	.word	0x000000ff
        /*05f4*/ 	.word	0x00000048
        /*05f8*/ 	.short	0x010b
        /*05fa*/ 	.byte	0x15
	.zero		1


	//   ....[79]....
        /*05fc*/ 	.word	0x00004df0
        /*0600*/ 	.word	0x000000ff
        /*0604*/ 	.word	0x00000000
        /*0608*/ 	.short	0x0101
        /*060a*/ 	.byte	0x2b
	.zero		1


	//   ....[80]....
        /*060c*/ 	.word	0x00004e20
        /*0610*/ 	.word	0x000000ff
        /*0614*/ 	.word	0x00000050
        /*0618*/ 	.short	0x010a
        /*061a*/ 	.byte	0x15
	.zero		1


	//   ....[81]....
        /*061c*/ 	.word	0x00004e40
        /*0620*/ 	.word	0x000000ff
        /*0624*/ 	.word	0x00000058
        /*0628*/ 	.short	0x010a
        /*062a*/ 	.byte	0x15
	.zero		1


	//   ....[82]....
        /*062c*/ 	.word	0x00004e60
        /*0630*/ 	.word	0x000000ff
        /*0634*/ 	.word	0x00000060
        /*0638*/ 	.short	0x010a
        /*063a*/ 	.byte	0x15
	.zero		1


	//   ....[83]....
        /*063c*/ 	.word	0x00004ea0
        /*0640*/ 	.word	0x00000000
        /*0644*/ 	.word	0x00000068
        /*0648*/ 	.short	0x010a
        /*064a*/ 	.byte	0xff
	.zero		1


	//   ....[84]....
        /*064c*/ 	.word	0x000051e0
        /*0650*/ 	.word	0x00000003
        /*0654*/ 	.word	0x00000080
        /*0658*/ 	.short	0x010a
        /*065a*/ 	.byte	0xff
	.zero		1


	//   ....[85]....
        /*065c*/ 	.word	0x00005360
        /*0660*/ 	.word	0x00000000
        /*0664*/ 	.word	0x00000000
        /*0668*/ 	.short	0x0101
        /*066a*/ 	.byte	0xff
	.zero		1


	//   ....[86]....
        /*066c*/ 	.word	0x00005f00
        /*0670*/ 	.word	0x000000ff
        /*0674*/ 	.word	0x00000030
        /*0678*/ 	.short	0x010a
        /*067a*/ 	.byte	0x2c
	.zero		1


	//   ....[87]....
        /*067c*/ 	.word	0x00005f70
        /*0680*/ 	.word	0x00000062
        /*0684*/ 	.word	0x000000a0
        /*0688*/ 	.short	0x010a
        /*068a*/ 	.byte	0xff
	.zero		1


	//   ....[88]....
        /*068c*/ 	.word	0x00006090
        /*0690*/ 	.word	0x000000ff
        /*0694*/ 	.word	0x00000030
        /*0698*/ 	.short	0x010a
        /*069a*/ 	.byte	0x2c
	.zero		1


	//   ....[89]....
        /*069c*/ 	.word	0x00006190
        /*06a0*/ 	.word	0x00000062
        /*06a4*/ 	.word	0x000000a0
        /*06a8*/ 	.short	0x010a
        /*06aa*/ 	.byte	0xff
	.zero		1


	//   ....[90]....
        /*06ac*/ 	.word	0x00006c90
        /*06b0*/ 	.word	0x00000000
        /*06b4*/ 	.word	0x00000000
        /*06b8*/ 	.short	0x0101
        /*06ba*/ 	.byte	0xff
	.zero		1


	//   ....[91]....
        /*06bc*/ 	.word	0x00006ca0
        /*06c0*/ 	.word	0x00000003
        /*06c4*/ 	.word	0x00000030
        /*06c8*/ 	.short	0x010a
        /*06ca*/ 	.byte	0xff
	.zero		1


	//   ....[92]....
        /*06cc*/ 	.word	0x00006d70
        /*06d0*/ 	.word	0x00000003
        /*06d4*/ 	.word	0x00000030
        /*06d8*/ 	.short	0x010a
        /*06da*/ 	.byte	0xff
	.zero		1


	//   ....[93]....
        /*06dc*/ 	.word	0x00007900
        /*06e0*/ 	.word	0x00000066
        /*06e4*/ 	.word	0x00000000
        /*06e8*/ 	.short	0x0101
        /*06ea*/ 	.byte	0xff
	.zero		1


	//   ....[94]....
        /*06ec*/ 	.word	0x00007920
        /*06f0*/ 	.word	0x0000003f
        /*06f4*/ 	.word	0x00000030
        /*06f8*/ 	.short	0x010a
        /*06fa*/ 	.byte	0xff
	.zero		1


	//   ....[95]....
        /*06fc*/ 	.word	0x000079e0
        /*0700*/ 	.word	0x0000003f
        /*0704*/ 	.word	0x00000030
        /*0708*/ 	.short	0x010a
        /*070a*/ 	.byte	0xff
	.zero		1


	//   ....[96]....
        /*070c*/ 	.word	0x00008560
        /*0710*/ 	.word	0x00000066
        /*0714*/ 	.word	0x00000000
        /*0718*/ 	.short	0x0101
        /*071a*/ 	.byte	0xff
	.zero		1


	//   ....[97]....
        /*071c*/ 	.word	0x00008580
        /*0720*/ 	.word	0x0000006c
        /*0724*/ 	.word	0x00000030
        /*0728*/ 	.short	0x010a
        /*072a*/ 	.byte	0xff
	.zero		1


	//   ....[98]....
        /*072c*/ 	.word	0x00008640
        /*0730*/ 	.word	0x0000006c
        /*0734*/ 	.word	0x00000030
        /*0738*/ 	.short	0x010a
        /*073a*/ 	.byte	0xff
	.zero		1


	//   ....[99]....
        /*073c*/ 	.word	0x00008a80
        /*0740*/ 	.word	0x000000ff
        /*0744*/ 	.word	0x00000000
        /*0748*/ 	.short	0x0101
        /*074a*/ 	.byte	0x04
	.zero		1


	//   ....[100]....
        /*074c*/ 	.word	0x00009230
        /*0750*/ 	.word	0x00000002
        /*0754*/ 	.word	0x00000000
        /*0758*/ 	.short	0x0101
        /*075a*/ 	.byte	0xff
	.zero		1


	//   ....[101]....
        /*075c*/ 	.word	0x000094e0
        /*0760*/ 	.word	0x000000ff
        /*0764*/ 	.word	0x00000000
        /*0768*/ 	.short	0x0101
        /*076a*/ 	.byte	0x04
	.zero		1


	//   ....[102]....
        /*076c*/ 	.word	0x00009500
        /*0770*/ 	.word	0x00000000
        /*0774*/ 	.word	0x000000f0
        /*0778*/ 	.short	0x010a
        /*077a*/ 	.byte	0xff
	.zero		1


	//   ....[103]....
        /*077c*/ 	.word	0x00009560
        /*0780*/ 	.word	0x00000000
        /*0784*/ 	.word	0x00000018
        /*0788*/ 	.short	0x010a
        /*078a*/ 	.byte	0xff
	.zero		1


	//   ....[104]....
        /*078c*/ 	.word	0x000095c0
        /*0790*/ 	.word	0x00000000
        /*0794*/ 	.word	0x00000018
        /*0798*/ 	.short	0x010a
        /*079a*/ 	.byte	0xff
	.zero		1


	//   ....[105]....
        /*079c*/ 	.word	0x00009610
        /*07a0*/ 	.word	0x00000003
        /*07a4*/ 	.word	0x00000080
        /*07a8*/ 	.short	0x010a
        /*07aa*/ 	.byte	0xff
	.zero		1


	//   ....[106]....
        /*07ac*/ 	.word	0x00009670
        /*07b0*/ 	.word	0x00000000
        /*07b4*/ 	.word	0x00000000
        /*07b8*/ 	.short	0x010a
        /*07ba*/ 	.byte	0xff
	.zero		1


	//   ....[107]....
        /*07bc*/ 	.word	0x000096d0
        /*07c0*/ 	.word	0x00000000
        /*07c4*/ 	.word	0x00000000
        /*07c8*/ 	.short	0x010a
        /*07ca*/ 	.byte	0xff
	.zero		1


	//   ....[108]....
        /*07cc*/ 	.word	0x00009720
        /*07d0*/ 	.word	0x00000002
        /*07d4*/ 	.word	0x000000e0
        /*07d8*/ 	.short	0x010a
        /*07da*/ 	.byte	0xff
	.zero		1


	//   ....[109]....
        /*07dc*/ 	.word	0x00009780
        /*07e0*/ 	.word	0x00000002
        /*07e4*/ 	.word	0x00000090
        /*07e8*/ 	.short	0x010a
        /*07ea*/ 	.byte	0xff
	.zero		1


	//   ....[110]....
        /*07ec*/ 	.word	0x000097d0
        /*07f0*/ 	.word	0x00000002
        /*07f4*/ 	.word	0x00000080
        /*07f8*/ 	.short	0x010a
        /*07fa*/ 	.byte	0xff
	.zero		1


	//   ....[111]....
        /*07fc*/ 	.word	0x00009830
        /*0800*/ 	.word	0x00000000
        /*0804*/ 	.word	0x00000090
        /*0808*/ 	.short	0x010a
        /*080a*/ 	.byte	0xff
	.zero		1


	//   ....[112]....
        /*080c*/ 	.word	0x00009880
        /*0810*/ 	.word	0x00000000
        /*0814*/ 	.word	0x00000080
        /*0818*/ 	.short	0x010a
        /*081a*/ 	.byte	0xff
	.zero		1


	//   ....[113]....
        /*081c*/ 	.word	0x000098e0
        /*0820*/ 	.word	0x00000003
        /*0824*/ 	.word	0x000000c0
        /*0828*/ 	.short	0x010a
        /*082a*/ 	.byte	0xff
	.zero		1


	//   ....[114]....
        /*082c*/ 	.word	0x00009940
        /*0830*/ 	.word	0x00000000
        /*0834*/ 	.word	0x00000000
        /*0838*/ 	.short	0x010a
        /*083a*/ 	.byte	0xff
	.zero		1


	//   ....[115]....
        /*083c*/ 	.word	0x000099a0
        /*0840*/ 	.word	0x00000000
        /*0844*/ 	.word	0x00000000
        /*0848*/ 	.short	0x010a
        /*084a*/ 	.byte	0xff
	.zero		1


	//   ....[116]....
        /*084c*/ 	.word	0x00009a00
        /*0850*/ 	.word	0x00000000
        /*0854*/ 	.word	0x00000000
        /*0858*/ 	.short	0x010a
        /*085a*/ 	.byte	0xff
	.zero		1


	//   ....[117]....
        /*085c*/ 	.word	0x00009a60
        /*0860*/ 	.word	0x00000000
        /*0864*/ 	.word	0x00000000
        /*0868*/ 	.short	0x010a
        /*086a*/ 	.byte	0xff
	.zero		1


	//   ....[118]....
        /*086c*/ 	.word	0x00009ac0
        /*0870*/ 	.word	0x00000000
        /*0874*/ 	.word	0x00000000
        /*0878*/ 	.short	0x010a
        /*087a*/ 	.byte	0xff
	.zero		1


	//   ....[119]....
        /*087c*/ 	.word	0x00009b10
        /*0880*/ 	.word	0x00000008
        /*0884*/ 	.word	0x00000080
        /*0888*/ 	.short	0x010a
        /*088a*/ 	.byte	0xff
	.zero		1


	//   ....[120]....
        /*088c*/ 	.word	0x00009b70
        /*0890*/ 	.word	0x00000000
        /*0894*/ 	.word	0x00000078
        /*0898*/ 	.short	0x010a
        /*089a*/ 	.byte	0xff
	.zero		1


	//   ....[121]....
        /*089c*/ 	.word	0x00009bd0
        /*08a0*/ 	.word	0x00000005
        /*08a4*/ 	.word	0x00000050
        /*08a8*/ 	.short	0x010a
        /*08aa*/ 	.byte	0xff
	.zero		1


	//   ....[122]....
        /*08ac*/ 	.word	0x00009c30
        /*08b0*/ 	.word	0x00000005
        /*08b4*/ 	.word	0x00000058
        /*08b8*/ 	.short	0x010a
        /*08ba*/ 	.byte	0xff
	.zero		1


	//   ....[123]....
        /*08bc*/ 	.word	0x00009c90
        /*08c0*/ 	.word	0x00000005
        /*08c4*/ 	.word	0x00000060
        /*08c8*/ 	.short	0x010a
        /*08ca*/ 	.byte	0xff
	.zero		1


	//   ....[124]....
        /*08cc*/ 	.word	0x00009cf0
        /*08d0*/ 	.word	0x00000005
        /*08d4*/ 	.word	0x00000068
        /*08d8*/ 	.short	0x010a
        /*08da*/ 	.byte	0xff
	.zero		1


	//   ....[125]....
        /*08dc*/ 	.word	0x00009d50
        /*08e0*/ 	.word	0x00000000
        /*08e4*/ 	.word	0x00000050
        /*08e8*/ 	.short	0x010a
        /*08ea*/ 	.byte	0xff
	.zero		1


	//   ....[126]....
        /*08ec*/ 	.word	0x00009db0
        /*08f0*/ 	.word	0x00000000
        /*08f4*/ 	.word	0x00000058
        /*08f8*/ 	.short	0x010a
        /*08fa*/ 	.byte	0xff
	.zero		1


	//   ....[127]....
        /*08fc*/ 	.word	0x00009e10
        /*0900*/ 	.word	0x00000000
        /*0904*/ 	.word	0x00000060
        /*0908*/ 	.short	0x010a
        /*090a*/ 	.byte	0xff
	.zero		1


	//   ....[128]....
        /*090c*/ 	.word	0x00009e60
        /*0910*/ 	.word	0x00000003
        /*0914*/ 	.word	0x00000080
        /*0918*/ 	.short	0x010a
        /*091a*/ 	.byte	0xff
	.zero		1


	//   ....[129]....
        /*091c*/ 	.word	0x00009ec0
        /*0920*/ 	.word	0x00000000
        /*0924*/ 	.word	0x00000030
        /*0928*/ 	.short	0x010a
        /*092a*/ 	.byte	0xff
	.zero		1


	//   ....[130]....
        /*092c*/ 	.word	0x00009f10
        /*0930*/ 	.word	0x00000062
        /*0934*/ 	.word	0x000000a0
        /*0938*/ 	.short	0x010a
        /*093a*/ 	.byte	0xff
	.zero		1


	//   ....[131]....
        /*093c*/ 	.word	0x00009f60
        /*0940*/ 	.word	0x00000003
        /*0944*/ 	.word	0x00000030
        /*0948*/ 	.short	0x010a
        /*094a*/ 	.byte	0xff
	.zero		1


	//   ....[132]....
        /*094c*/ 	.word	0x00009fb0
        /*0950*/ 	.word	0x0000003f
        /*0954*/ 	.word	0x00000030
        /*0958*/ 	.short	0x010a
        /*095a*/ 	.byte	0xff
	.zero		1


	//   ....[133]....
        /*095c*/ 	.word	0x0000a000
        /*0960*/ 	.word	0x0000006c
        /*0964*/ 	.word	0x00000030
        /*0968*/ 	.short	0x010a
        /*096a*/ 	.byte	0xff
	.zero		1


	//----- nvinfo : EIATTR_NUM_MBARRIERS
	.align		4
.L_47:
        /*096c*/ 	.byte	0x03, 0x38
        /*096e*/ 	.short	0x0020


	//----- nvinfo : EIATTR_EXIT_INSTR_OFFSETS
	.align		4
        /*0970*/ 	.byte	0x04, 0x1c
        /*0972*/ 	.short	(.L_49 - .L_48)


	//   ....[0]....
.L_48:
        /*0974*/ 	.word	0x00002890


	//   ....[1]....
        /*0978*/ 	.word	0x00002da0


	//   ....[2]....
        /*097c*/ 	.word	0x00002e00


	//   ....[3]....
        /*0980*/ 	.word	0x00003ca0


	//   ....[4]....
        /*0984*/ 	.word	0x00004ed0


	//   ....[5]....
        /*0988*/ 	.word	0x00004f10


	//   ....[6]....
        /*098c*/ 	.word	0x000093c0


	//   ....[7]....
        /*0990*/ 	.word	0x00009440


	//   ....[8]....
        /*0994*/ 	.word	0x00009470


	//   ....[9]....
        /*0998*/ 	.word	0x000094f0


	//----- nvinfo : EIATTR_MAX_THREADS
	.align		4
.L_49:
        /*099c*/ 	.byte	0x04, 0x05
        /*099e*/ 	.short	(.L_51 - .L_50)
.L_50:
        /*09a0*/ 	.word	0x00000100
        /*09a4*/ 	.word	0x00000001
        /*09a8*/ 	.word	0x00000001


	//----- nvinfo : EIATTR_CRS_STACK_SIZE
	.align		4
.L_51:
        /*09ac*/ 	.byte	0x04, 0x1e
        /*09ae*/ 	.short	(.L_53 - .L_52)
.L_52:
        /*09b0*/ 	.word	0x00000000


	//----- nvinfo : EIATTR_CBANK_PARAM_SIZE
	.align		4
.L_53:
        /*09b4*/ 	.byte	0x03, 0x19
        /*09b6*/ 	.short	0x0800


	//----- nvinfo : EIATTR_PARAM_CBANK
	.align		4
        /*09b8*/ 	.byte	0x04, 0x0a
        /*09ba*/ 	.short	(.L_55 - .L_54)
	.align		4
.L_54:
        /*09bc*/ 	.word	index@(.nv.constant0._ZN7cutlass13device_kernelINS_4gemm6kernel13GemmUniversalIN4cute5tupleIJiiiiEEENS1_10collective13CollectiveMmaINS1_35MainloopSm100TmaUmmaWarpSpecializedILi3ELi2ELi4ENS5_IJNS4_1CILi2EEENSA_ILi1EEESC_EEEEENS5_IJNSA_ILi64EEENSA_ILi256EEENSA_ILi32EEEEEENS_6half_tENS5_IJlSC_lEEESJ_SK_NS4_8TiledMMAINS4_8MMA_AtomIJNS4_20SM100_MMA_F16BF16_SSISJ_SJ_fLi64ELi256ELNS4_4UMMA5MajorE0ELSP_0ELNSO_7ScaleInE0ELSQ_0EEEEEENS4_6LayoutINS5_IJSC_SC_SC_EEENS5_IJNSA_ILi0EEESV_SV_EEEEENS5_IJNS4_10UnderscoreESY_SY_EEEEENS4_13SM90_TMA_LOADENS4_14ComposedLayoutINS4_7SwizzleILi2ELi4ELi3EEENS4_18smem_ptr_flag_bitsILi16EEENST_INS5_IJNSA_ILi8EEESH_EEENS5_IJSH_SC_EEEEEEEvNS4_8identityENS4_23SM90_TMA_LOAD_MULTICASTES1B_vS1C_EENS_8epilogue10collective18CollectiveEpilogueINS1F_23Sm100TmaWarpSpecializedILi4ELi2ELi32ELb1ELb0EEEJSI_NS5_IJNST_ISF_SC_EES1K_EEESJ_SK_SJ_SK_NS1F_6fusion15FusionCallbacksIS1J_NS1M_17LinearCombinationISJ_fSJ_fLNS_15FloatRoundStyleE2EEESI_S1L_JEEENS4_5SM1004TMEM4LOAD26SM100_TMEM_LOAD_16dp256b8xES11_NS12_INS13_ILi3ELi4ELi3EEES16_NST_INS5_IJS17_SF_EEENS5_IJSF_SC_EEEEEEENS4_17SM75_U32x4_LDSM_NENS4_14SM90_TMA_STOREES20_NS4_17SM90_U32x4_STSM_NENS4_39AutoVectorizingCopyWithAssumedAlignmentILi128EEEEEEvvEEEEvNT_6ParamsE)
        /*09c0*/ 	.short	0x0380
        /*09c2*/ 	.short	0x0800


	//----- nvinfo : EIATTR_SW_WAR
	.align		4
.L_55:
        /*09c4*/ 	.byte	0x04, 0x36
        /*09c6*/ 	.short	(.L_57 - .L_56)
.L_56:
        /*09c8*/ 	.word	0x00000008
.L_57:


//--------------------- .nv.callgraph             --------------------------
	.section	.nv.callgraph,"",@"SHT_CUDA_CALLGRAPH"
	.align	4
	.sectionentsize	8
	.align		4
        /*0000*/ 	.word	0x00000000
	.align		4
        /*0004*/ 	.word	0xffffffff
	.align		4
        /*0008*/ 	.word	index@(_ZN7cutlass13device_kernelINS_4gemm6kernel13GemmUniversalIN4cute5tupleIJiiiiEEENS1_10collective13CollectiveMmaINS1_35MainloopSm100TmaUmmaWarpSpecializedILi3ELi2ELi4ENS5_IJNS4_1CILi2EEENSA_ILi1EEESC_EEEEENS5_IJNSA_ILi64EEENSA_ILi256EEENSA_ILi32EEEEEENS_6half_tENS5_IJlSC_lEEESJ_SK_NS4_8TiledMMAINS4_8MMA_AtomIJNS4_20SM100_MMA_F16BF16_SSISJ_SJ_fLi64ELi256ELNS4_4UMMA5MajorE0ELSP_0ELNSO_7ScaleInE0ELSQ_0EEEEEENS4_6LayoutINS5_IJSC_SC_SC_EEENS5_IJNSA_ILi0EEESV_SV_EEEEENS5_IJNS4_10UnderscoreESY_SY_EEEEENS4_13SM90_TMA_LOADENS4_14ComposedLayoutINS4_7SwizzleILi2ELi4ELi3EEENS4_18smem_ptr_flag_bitsILi16EEENST_INS5_IJNSA_ILi8EEESH_EEENS5_IJSH_SC_EEEEEEEvNS4_8identityENS4_23SM90_TMA_LOAD_MULTICASTES1B_vS1C_EENS_8epilogue10collective18CollectiveEpilogueINS1F_23Sm100TmaWarpSpecializedILi4ELi2ELi32ELb1ELb0EEEJSI_NS5_IJNST_ISF_SC_EES1K_EEESJ_SK_SJ_SK_NS1F_6fusion15FusionCallbacksIS1J_NS1M_17LinearCombinationISJ_fSJ_fLNS_15FloatRoundStyleE2EEESI_S1L_JEEENS4_5SM1004TMEM4LOAD26SM100_TMEM_LOAD_16dp256b8xES11_NS12_INS13_ILi3ELi4ELi3EEES16_NST_INS5_IJS17_SF_EEENS5_IJSF_SC_EEEEEEENS4_17SM75_U32x4_LDSM_NENS4_14SM90_TMA_STOREES20_NS4_17SM90_U32x4_STSM_NENS4_39AutoVectorizingCopyWithAssumedAlignmentILi128EEEEEEvvEEEEvNT_6ParamsE)
	.align		4
        /*000c*/ 	.word	index@(__assertfail)
	.align		4
        /*0010*/ 	.word	0x00000000
	.align		4
        /*0014*/ 	.word	0xfffffffe
	.align		4
        /*0018*/ 	.word	0x00000000
	.align		4
        /*001c*/ 	.word	0xfffffffd
	.align		4
        /*0020*/ 	.word	0x00000000
	.align		4
        /*0024*/ 	.word	0xfffffffc


//--------------------- .nv.constant4             --------------------------
	.section	.nv.constant4,"a",@progbits
	.align	8
	.align		8
.nv.constant4:
        /*0000*/ 	.dword	__assertfail
	.align		8
        /*0008*/ 	.dword	__unnamed_1
	.align		8
        /*0010*/ 	.dword	__unnamed_2
	.align		8
        /*0018*/ 	.dword	_ZN39_INTERNAL_ac2b4ec0_4_k_cu_99cfef54_72794cuda3std3__45__cpo5beginE
	.align		8
        /*0020*/ 	.dword	_ZN39_INTERNAL_ac2b4ec0_4_k_cu_99cfef54_72794cuda3std3__45__cpo3endE
	.align		8
        /*0028*/ 	.dword	_ZN39_INTERNAL_ac2b4ec0_4_k_cu_99cfef54_72794cuda3std3__45__cpo6cbeginE
	.align		8
        /*0030*/ 	.dword	_ZN39_INTERNAL_ac2b4ec0_4_k_cu_99cfef54_72794cuda3std3__45__cpo4cendE
	.align		8
        /*0038*/ 	.dword	_ZN39_INTERNAL_ac2b4ec0_4_k_cu_99cfef54_72794cuda3std3__441_GLOBAL__N__ac2b4ec0_4_k_cu_99cfef54_72796ignoreE
	.align		8
        /*0040*/ 	.dword	_ZN39_INTERNAL_ac2b4ec0_4_k_cu_99cfef54_72794cuda3std3__419piecewise_constructE
	.align		8
        /*0048*/ 	.dword	_ZN39_INTERNAL_ac2b4ec0_4_k_cu_99cfef54_72794cuda3std3__48in_placeE
	.align		8
        /*0050*/ 	.dword	_ZN39_INTERNAL_ac2b4ec0_4_k_cu_99cfef54_72794cuda3std6ranges3__45__cpo4swapE
	.align		8
        /*0058*/ 	.dword	_ZN39_INTERNAL_ac2b4ec0_4_k_cu_99cfef54_72794cuda3std6ranges3__45__cpo9iter_moveE
	.align		8
        /*0060*/ 	.dword	_ZN39_INTERNAL_ac2b4ec0_4_k_cu_99cfef54_72794cute7productE
	.align		8
        /*0068*/ 	.dword	_ZN39_INTERNAL_ac2b4ec0_4_k_cu_99cfef54_72794cute1_E
	.align		8
        /*0070*/ 	.dword	$str$25
	.align		8
        /*0078*/ 	.dword	$str$26
	.align		8
        /*0080*/ 	.dword	$str$27
	.align		8
        /*0088*/ 	.dword	$str$28


//--------------------- .text._ZN7cutlass13device_kernelINS_4gemm6kernel13GemmUniversalIN4cute5tupleIJiiiiEEENS1_10collective13CollectiveMmaINS1_35MainloopSm100TmaUmmaWarpSpecializedILi3ELi2ELi4ENS5_IJNS4_1CILi2EEENSA_ILi1EEESC_EEEEENS5_IJNSA_ILi64EEENSA_ILi256EEENSA_ILi32EEEEEENS_6half_tENS5_IJlSC_lEEESJ_SK_NS4_8TiledMMAINS4_8MMA_AtomIJNS4_20SM100_MMA_F16BF16_SSISJ_SJ_fLi64ELi256ELNS4_4UMMA5MajorE0ELSP_0ELNSO_7ScaleInE0ELSQ_0EEEEEENS4_6LayoutINS5_IJSC_SC_SC_EEENS5_IJNSA_ILi0EEESV_SV_EEEEENS5_IJNS4_10UnderscoreESY_SY_EEEEENS4_13SM90_TMA_LOADENS4_14ComposedLayoutINS4_7SwizzleILi2ELi4ELi3EEENS4_18smem_ptr_flag_bitsILi16EEENST_INS5_IJNSA_ILi8EEESH_EEENS5_IJSH_SC_EEEEEEEvNS4_8identityENS4_23SM90_TMA_LOAD_MULTICASTES1B_vS1C_EENS_8epilogue10collective18CollectiveEpilogueINS1F_23Sm100TmaWarpSpecializedILi4ELi2ELi32ELb1ELb0EEEJSI_NS5_IJNST_ISF_SC_EES1K_EEESJ_SK_SJ_SK_NS1F_6fusion15FusionCallbacksIS1J_NS1M_17LinearCombinationISJ_fSJ_fLNS_15FloatRoundStyleE2EEESI_S1L_JEEENS4_5SM1004TMEM4LOAD26SM100_TMEM_LOAD_16dp256b8xES11_NS12_INS13_ILi3ELi4ELi3EEES16_NST_INS5_IJS17_SF_EEENS5_IJSF_SC_EEEEEEENS4_17SM75_U32x4_LDSM_NENS4_14SM90_TMA_STOREES20_NS4_17SM90_U32x4_STSM_NENS4_39AutoVectorizingCopyWithAssumedAlignmentILi128EEEEEEvvEEEEvNT_6ParamsE --------------------------
	.section	.text._ZN7cutlass13device_kernelINS_4gemm6kernel13GemmUniversalIN4cute5tupleIJiiiiEEENS1_10collective13CollectiveMmaINS1_35MainloopSm100TmaUmmaWarpSpecializedILi3ELi2ELi4ENS5_IJNS4_1CILi2EEENSA_ILi1EEESC_EEEEENS5_IJNSA_ILi64EEENSA_ILi256EEENSA_ILi32EEEEEENS_6half_tENS5_IJlSC_lEEESJ_SK_NS4_8TiledMMAINS4_8MMA_AtomIJNS4_20SM100_MMA_F16BF16_SSISJ_SJ_fLi64ELi256ELNS4_4UMMA5MajorE0ELSP_0ELNSO_7ScaleInE0ELSQ_0EEEEEENS4_6LayoutINS5_IJSC_SC_SC_EEENS5_IJNSA_ILi0EEESV_SV_EEEEENS5_IJNS4_10UnderscoreESY_SY_EEEEENS4_13SM90_TMA_LOADENS4_14ComposedLayoutINS4_7SwizzleILi2ELi4ELi3EEENS4_18smem_ptr_flag_bitsILi16EEENST_INS5_IJNSA_ILi8EEESH_EEENS5_IJSH_SC_EEEEEEEvNS4_8identityENS4_23SM90_TMA_LOAD_MULTICASTES1B_vS1C_EENS_8epilogue10collective18CollectiveEpilogueINS1F_23Sm100TmaWarpSpecializedILi4ELi2ELi32ELb1ELb0EEEJSI_NS5_IJNST_ISF_SC_EES1K_EEESJ_SK_SJ_SK_NS1F_6fusion15FusionCallbacksIS1J_NS1M_17LinearCombinationISJ_fSJ_fLNS_15FloatRoundStyleE2EEESI_S1L_JEEENS4_5SM1004TMEM4LOAD26SM100_TMEM_LOAD_16dp256b8xES11_NS12_INS13_ILi3ELi4ELi3EEES16_NST_INS5_IJS17_SF_EEENS5_IJSF_SC_EEEEEEENS4_17SM75_U32x4_LDSM_NENS4_14SM90_TMA_STOREES20_NS4_17SM90_U32x4_STSM_NENS4_39AutoVectorizingCopyWithAssumedAlignmentILi128EEEEEEvvEEEEvNT_6ParamsE,"ax",@progbits
	.align	128
.text._ZN7cutlass13device_kernelINS_4gemm6kernel13GemmUniversalIN4cute5tupleIJiiiiEEENS1_10collective13CollectiveMmaINS1_35MainloopSm100TmaUmmaWarpSpecializedILi3ELi2ELi4ENS5_IJNS4_1CILi2EEENSA_ILi1EEESC_EEEEENS5_IJNSA_ILi64EEENSA_ILi256EEENSA_ILi32EEEEEENS_6half_tENS5_IJlSC_lEEESJ_SK_NS4_8TiledMMAINS4_8MMA_AtomIJNS4_20SM100_MMA_F16BF16_SSISJ_SJ_fLi64ELi256ELNS4_4UMMA5MajorE0ELSP_0ELNSO_7ScaleInE0ELSQ_0EEEEEENS4_6LayoutINS5_IJSC_SC_SC_EEENS5_IJNSA_ILi0EEESV_SV_EEEEENS5_IJNS4_10UnderscoreESY_SY_EEEEENS4_13SM90_TMA_LOADENS4_14ComposedLayoutINS4_7SwizzleILi2ELi4ELi3EEENS4_18smem_ptr_flag_bitsILi16EEENST_INS5_IJNSA_ILi8EEESH_EEENS5_IJSH_SC_EEEEEEEvNS4_8identityENS4_23SM90_TMA_LOAD_MULTICASTES1B_vS1C_EENS_8epilogue10collective18CollectiveEpilogueINS1F_23Sm100TmaWarpSpecializedILi4ELi2ELi32ELb1ELb0EEEJSI_NS5_IJNST_ISF_SC_EES1K_EEESJ_SK_SJ_SK_NS1F_6fusion15FusionCallbacksIS1J_NS1M_17LinearCombinationISJ_fSJ_fLNS_15FloatRoundStyleE2EEESI_S1L_JEEENS4_5SM1004TMEM4LOAD26SM100_TMEM_LOAD_16dp256b8xES11_NS12_INS13_ILi3ELi4ELi3EEES16_NST_INS5_IJS17_SF_EEENS5_IJSF_SC_EEEEEEENS4_17SM75_U32x4_LDSM_NENS4_14SM90_TMA_STOREES20_NS4_17SM90_U32x4_STSM_NENS4_39AutoVectorizingCopyWithAssumedAlignmentILi128EEEEEEvvEEEEvNT_6ParamsE:
        .type           _ZN7cutlass13device_kernelINS_4gemm6kernel13GemmUniversalIN4cute5tupleIJiiiiEEENS1_10collective13CollectiveMmaINS1_35MainloopSm100TmaUmmaWarpSpecializedILi3ELi2ELi4ENS5_IJNS4_1CILi2EEENSA_ILi1EEESC_EEEEENS5_IJNSA_ILi64EEENSA_ILi256EEENSA_ILi32EEEEEENS_6half_tENS5_IJlSC_lEEESJ_SK_NS4_8TiledMMAINS4_8MMA_AtomIJNS4_20SM100_MMA_F16BF16_SSISJ_SJ_fLi64ELi256ELNS4_4UMMA5MajorE0ELSP_0ELNSO_7ScaleInE0ELSQ_0EEEEEENS4_6LayoutINS5_IJSC_SC_SC_EEENS5_IJNSA_ILi0EEESV_SV_EEEEENS5_IJNS4_10UnderscoreESY_SY_EEEEENS4_13SM90_TMA_LOADENS4_14ComposedLayoutINS4_7SwizzleILi2ELi4ELi3EEENS4_18smem_ptr_flag_bitsILi16EEENST_INS5_IJNSA_ILi8EEESH_EEENS5_IJSH_SC_EEEEEEEvNS4_8identityENS4_23SM90_TMA_LOAD_MULTICASTES1B_vS1C_EENS_8epilogue10collective18CollectiveEpilogueINS1F_23Sm100TmaWarpSpecializedILi4ELi2ELi32ELb1ELb0EEEJSI_NS5_IJNST_ISF_SC_EES1K_EEESJ_SK_SJ_SK_NS1F_6fusion15FusionCallbacksIS1J_NS1M_17LinearCombinationISJ_fSJ_fLNS_15FloatRoundStyleE2EEESI_S1L_JEEENS4_5SM1004TMEM4LOAD26SM100_TMEM_LOAD_16dp256b8xES11_NS12_INS13_ILi3ELi4ELi3EEES16_NST_INS5_IJS17_SF_EEENS5_IJSF_SC_EEEEEEENS4_17SM75_U32x4_LDSM_NENS4_14SM90_TMA_STOREES20_NS4_17SM90_U32x4_STSM_NENS4_39AutoVectorizingCopyWithAssumedAlignmentILi128EEEEEEvvEEEEvNT_6ParamsE,@function
        .size           _ZN7cutlass13device_kernelINS_4gemm6kernel13GemmUniversalIN4cute5tupleIJiiiiEEENS1_10collective13CollectiveMmaINS1_35MainloopSm100TmaUmmaWarpSpecializedILi3ELi2ELi4ENS5_IJNS4_1CILi2EEENSA_ILi1EEESC_EEEEENS5_IJNSA_ILi64EEENSA_ILi256EEENSA_ILi32EEEEEENS_6half_tENS5_IJlSC_lEEESJ_SK_NS4_8TiledMMAINS4_8MMA_AtomIJNS4_20SM100_MMA_F16BF16_SSISJ_SJ_fLi64ELi256ELNS4_4UMMA5MajorE0ELSP_0ELNSO_7ScaleInE0ELSQ_0EEEEEENS4_6LayoutINS5_IJSC_SC_SC_EEENS5_IJNSA_ILi0EEESV_SV_EEEEENS5_IJNS4_10UnderscoreESY_SY_EEEEENS4_13SM90_TMA_LOADENS4_14ComposedLayoutINS4_7SwizzleILi2ELi4ELi3EEENS4_18smem_ptr_flag_bitsILi16EEENST_INS5_IJNSA_ILi8EEESH_EEENS5_IJSH_SC_EEEEEEEvNS4_8identityENS4_23SM90_TMA_LOAD_MULTICASTES1B_vS1C_EENS_8epilogue10collective18CollectiveEpilogueINS1F_23Sm100TmaWarpSpecializedILi4ELi2ELi32ELb1ELb0EEEJSI_NS5_IJNST_ISF_SC_EES1K_EEESJ_SK_SJ_SK_NS1F_6fusion15FusionCallbacksIS1J_NS1M_17LinearCombinationISJ_fSJ_fLNS_15FloatRoundStyleE2EEESI_S1L_JEEENS4_5SM1004TMEM4LOAD26SM100_TMEM_LOAD_16dp256b8xES11_NS12_INS13_ILi3ELi4ELi3EEES16_NST_INS5_IJS17_SF_EEENS5_IJSF_SC_EEEEEEENS4_17SM75_U32x4_LDSM_NENS4_14SM90_TMA_STOREES20_NS4_17SM90_U32x4_STSM_NENS4_39AutoVectorizingCopyWithAssumedAlignmentILi128EEEEEEvvEEEEvNT_6ParamsE,(.L_x_180 - _ZN7cutlass13device_kernelINS_4gemm6kernel13GemmUniversalIN4cute5tupleIJiiiiEEENS1_10collective13CollectiveMmaINS1_35MainloopSm100TmaUmmaWarpSpecializedILi3ELi2ELi4ENS5_IJNS4_1CILi2EEENSA_ILi1EEESC_EEEEENS5_IJNSA_ILi64EEENSA_ILi256EEENSA_ILi32EEEEEENS_6half_tENS5_IJlSC_lEEESJ_SK_NS4_8TiledMMAINS4_8MMA_AtomIJNS4_20SM100_MMA_F16BF16_SSISJ_SJ_fLi64ELi256ELNS4_4UMMA5MajorE0ELSP_0ELNSO_7ScaleInE0ELSQ_0EEEEEENS4_6LayoutINS5_IJSC_SC_SC_EEENS5_IJNSA_ILi0EEESV_SV_EEEEENS5_IJNS4_10UnderscoreESY_SY_EEEEENS4_13SM90_TMA_LOADENS4_14ComposedLayoutINS4_7SwizzleILi2ELi4ELi3EEENS4_18smem_ptr_flag_bitsILi16EEENST_INS5_IJNSA_ILi8EEESH_EEENS5_IJSH_SC_EEEEEEEvNS4_8identityENS4_23SM90_TMA_LOAD_MULTICASTES1B_vS1C_EENS_8epilogue10collective18CollectiveEpilogueINS1F_23Sm100TmaWarpSpecializedILi4ELi2ELi32ELb1ELb0EEEJSI_NS5_IJNST_ISF_SC_EES1K_EEESJ_SK_SJ_SK_NS1F_6fusion15FusionCallbacksIS1J_NS1M_17LinearCombinationISJ_fSJ_fLNS_15FloatRoundStyleE2EEESI_S1L_JEEENS4_5SM1004TMEM4LOAD26SM100_TMEM_LOAD_16dp256b8xES11_NS12_INS13_ILi3ELi4ELi3EEES16_NST_INS5_IJS17_SF_EEENS5_IJSF_SC_EEEEEEENS4_17SM75_U32x4_LDSM_NENS4_14SM90_TMA_STOREES20_NS4_17SM90_U32x4_STSM_NENS4_39AutoVectorizingCopyWithAssumedAlignmentILi128EEEEEEvvEEEEvNT_6ParamsE)
        .other          _ZN7cutlass13device_kernelINS_4gemm6kernel13GemmUniversalIN4cute5tupleIJiiiiEEENS1_10collective13CollectiveMmaINS1_35MainloopSm100TmaUmmaWarpSpecializedILi3ELi2ELi4ENS5_IJNS4_1CILi2EEENSA_ILi1EEESC_EEEEENS5_IJNSA_ILi64EEENSA_ILi256EEENSA_ILi32EEEEEENS_6half_tENS5_IJlSC_lEEESJ_SK_NS4_8TiledMMAINS4_8MMA_AtomIJNS4_20SM100_MMA_F16BF16_SSISJ_SJ_fLi64ELi256ELNS4_4UMMA5MajorE0ELSP_0ELNSO_7ScaleInE0ELSQ_0EEEEEENS4_6LayoutINS5_IJSC_SC_SC_EEENS5_IJNSA_ILi0EEESV_SV_EEEEENS5_IJNS4_10UnderscoreESY_SY_EEEEENS4_13SM90_TMA_LOADENS4_14ComposedLayoutINS4_7SwizzleILi2ELi4ELi3EEENS4_18smem_ptr_flag_bitsILi16EEENST_INS5_IJNSA_ILi8EEESH_EEENS5_IJSH_SC_EEEEEEEvNS4_8identityENS4_23SM90_TMA_LOAD_MULTICASTES1B_vS1C_EENS_8epilogue10collective18CollectiveEpilogueINS1F_23Sm100TmaWarpSpecializedILi4ELi2ELi32ELb1ELb0EEEJSI_NS5_IJNST_ISF_SC_EES1K_EEESJ_SK_SJ_SK_NS1F_6fusion15FusionCallbacksIS1J_NS1M_17LinearCombinationISJ_fSJ_fLNS_15FloatRoundStyleE2EEESI_S1L_JEEENS4_5SM1004TMEM4LOAD26SM100_TMEM_LOAD_16dp256b8xES11_NS12_INS13_ILi3ELi4ELi3EEES16_NST_INS5_IJS17_SF_EEENS5_IJSF_SC_EEEEEEENS4_17SM75_U32x4_LDSM_NENS4_14SM90_TMA_STOREES20_NS4_17SM90_U32x4_STSM_NENS4_39AutoVectorizingCopyWithAssumedAlignmentILi128EEEEEEvvEEEEvNT_6ParamsE,@"STO_CUDA_ENTRY STV_DEFAULT"
_ZN7cutlass13device_kernelINS_4gemm6kernel13GemmUniversalIN4cute5tupleIJiiiiEEENS1_10collective13CollectiveMmaINS1_35MainloopSm100TmaUmmaWarpSpecializedILi3ELi2ELi4ENS5_IJNS4_1CILi2EEENSA_ILi1EEESC_EEEEENS5_IJNSA_ILi64EEENSA_ILi256EEENSA_ILi32EEEEEENS_6half_tENS5_IJlSC_lEEESJ_SK_NS4_8TiledMMAINS4_8MMA_AtomIJNS4_20SM100_MMA_F16BF16_SSISJ_SJ_fLi64ELi256ELNS4_4UMMA5MajorE0ELSP_0ELNSO_7ScaleInE0ELSQ_0EEEEEENS4_6LayoutINS5_IJSC_SC_SC_EEENS5_IJNSA_ILi0EEESV_SV_EEEEENS5_IJNS4_10UnderscoreESY_SY_EEEEENS4_13SM90_TMA_LOADENS4_14ComposedLayoutINS4_7SwizzleILi2ELi4ELi3EEENS4_18smem_ptr_flag_bitsILi16EEENST_INS5_IJNSA_ILi8EEESH_EEENS5_IJSH_SC_EEEEEEEvNS4_8identityENS4_23SM90_TMA_LOAD_MULTICASTES1B_vS1C_EENS_8epilogue10collective18CollectiveEpilogueINS1F_23Sm100TmaWarpSpecializedILi4ELi2ELi32ELb1ELb0EEEJSI_NS5_IJNST_ISF_SC_EES1K_EEESJ_SK_SJ_SK_NS1F_6fusion15FusionCallbacksIS1J_NS1M_17LinearCombinationISJ_fSJ_fLNS_15FloatRoundStyleE2EEESI_S1L_JEEENS4_5SM1004TMEM4LOAD26SM100_TMEM_LOAD_16dp256b8xES11_NS12_INS13_ILi3ELi4ELi3EEES16_NST_INS5_IJS17_SF_EEENS5_IJSF_SC_EEEEEEENS4_17SM75_U32x4_LDSM_NENS4_14SM90_TMA_STOREES20_NS4_17SM90_U32x4_STSM_NENS4_39AutoVectorizingCopyWithAssumedAlignmentILi128EEEEEEvvEEEEvNT_6ParamsE:
[----:B------:R-:W1:Y:S01]  /*0000*/  LDC R1, c[0x0][0x37c] ;  /* 0x0000df00ff017b82 */ /* 0x000e620000000800 */
[----:B------:R-:W2:Y:S01]  /*0010*/  S2R R94, SR_TID.X ;  /* 0x00000000005e7919 */ /* 0x000ea20000002100 */
[----:B------:R-:W3:Y:S01]  /*0020*/  LDCU.64 UR8, c[0x0][0x890] ;  /* 0x00011200ff0877ac */ /* 0x000ee20008000a00 */
[----:B------:R-:W-:Y:S02]  /*0030*/  PRMT R81, RZ, 0x7610, R81 ;  /* 0x00007610ff517816 */ /* 0x000fe40000000051 */
[----:B------:R-:W-:Y:S01]  /*0040*/  ELECT P3, URZ, PT ;  /* 0x0000000000ff782f */ /* 0x000fe20003860000 */
[----:B---3--:R-:W-:-:S04]  /*0050*/  UISETP.NE.U32.AND UP0, UPT, UR8, URZ, UPT ;  /* 0x000000ff0800728c */ /* 0x008fc8000bf05070 */
[----:B------:R-:W-:Y:S01]  /*0060*/  UISETP.NE.AND.EX UP0, UPT, UR9, URZ, UPT, UP0 ;  /* 0x000000ff0900728c */ /* 0x000fe2000bf05300 */
[----:B--2---:R-:W-:-:S05]  /*0070*/  SHF.R.U32.HI R82, RZ, 0x5, R94 ;  /* 0x00000005ff527819 */ /* 0x004fca000001165e */
[----:B------:R-:W2:Y:S02]  /*0080*/  SHFL.IDX PT, R0, R82, RZ, 0x1f ;  /* 0x00001fff52007589 */ /* 0x000ea400000e0000 */
[----:B--2---:R-:W-:Y:S01]  /*0090*/  R2UR UR18, R0 ;  /* 0x00000000001272ca */ /* 0x004fe200000e0000 */
[----:B-1----:R-:W-:-:S14]  /*00a0*/  BRA.U UP0, `(.L_x_0) ;  /* 0x0000000100307547 */ /* 0x002fdc000b800000 */
[----:B------:R-:W1:Y:S02]  /*00b0*/  LDCU.64 UR4, c[0x0][0x888] ;  /* 0x00011100ff0477ac */ /* 0x000e640008000a00 */
[----:B-1----:R-:W-:-:S04]  /*00c0*/  UISETP.NE.U32.AND UP0, UPT, UR4, URZ, UPT ;  /* 0x000000ff0400728c */ /* 0x002fc8000bf05070 */
[----:B------:R-:W-:-:S09]  /*00d0*/  UISETP.NE.AND.EX UP0, UPT, UR5, URZ, UPT, UP0 ;  /* 0x000000ff0500728c */ /* 0x000fd2000bf05300 */
[----:B------:R-:W-:Y:S05]  /*00e0*/  BRA.U !UP0, `(.L_x_1) ;  /* 0x0000000108147547 */ /* 0x000fea000b800000 */
[----:B------:R-:W1:Y:S01]  /*00f0*/  LDC.64 R2, c[0x0][0x888] ;  /* 0x00022200ff027b82 */ /* 0x000e620000000a00 */
[----:B------:R-:W1:Y:S02]  /*0100*/  LDCU.64 UR4, c[0x0][0x358] ;  /* 0x00006b00ff0477ac */ /* 0x000e640008000a00 */
[----:B-1----:R1:W5:Y:S01]  /*0110*/  LDG.E R41, desc[UR4][R2.64] ;  /* 0x0000000402297981 */ /* 0x002362000c1e1900 */
[----:B------:R-:W-:Y:S01]  /*0120*/  HFMA2 R81, -RZ, RZ, 0, 5.9604644775390625e-08 ;  /* 0x00000001ff517431 */ /* 0x000fe200000001ff */
[----:B------:R-:W-:Y:S05]  /*0130*/  BRA `(.L_x_0) ;  /* 0x00000000000c7947 */ /* 0x000fea0003800000 */
.L_x_1:
[----:B------:R-:W1:Y:S01]  /*0140*/  LDCU UR4, c[0x0][0x880] ;  /* 0x00011000ff0477ac */ /* 0x000e620008000800 */
[----:B------:R-:W-:Y:S01]  /*0150*/  HFMA2 R81, -RZ, RZ, 0, 5.9604644775390625e-08 ;  /* 0x00000001ff517431 */ /* 0x000fe200000001ff */
[----:B-1----:R-:W-:-:S07]  /*0160*/  MOV R41, UR4 ;  /* 0x0000000400297c02 */ /* 0x002fce0008000f00 */
.L_x_0:
[----:B------:R-:W2:Y:S02]  /*0170*/  LDCU.64 UR4, c[0x0][0x8b0] ;  /* 0x00011600ff0477ac */ /* 0x000ea40008000a00 */
[----:B--2---:R-:W-:-:S04]  /*0180*/  UISETP.NE.U32.AND UP0, UPT, UR4, URZ, UPT ;  /* 0x000000ff0400728c */ /* 0x004fc8000bf05070 */
[----:B------:R-:W-:-:S09]  /*0190*/  UISETP.NE.AND.EX UP0, UPT, UR5, URZ, UPT, UP0 ;  /* 0x000000ff0500728c */ /* 0x000fd2000bf05300 */
[----:B------:R-:W-:Y:S05]  /*01a0*/  BRA.U UP0, `(.L_x_2) ;  /* 0x0000000100287547 */ /* 0x000fea000b800000 */
[----:B------:R-:W2:Y:S02]  /*01b0*/  LDCU.64 UR4, c[0x0][0x8a8] ;  /* 0x00011500ff0477ac */ /* 0x000ea40008000a00 */
[----:B--2---:R-:W-:-:S04]  /*01c0*/  UISETP.NE.U32.AND UP0, UPT, UR4, URZ, UPT ;  /* 0x000000ff0400728c */ /* 0x004fc8000bf05070 */
[----:B------:R-:W-:-:S09]  /*01d0*/  UISETP.NE.AND.EX UP0, UPT, UR5, URZ, UPT, UP0 ;  /* 0x000000ff0500728c */ /* 0x000fd2000bf05300 */
[----:B------:R-:W-:Y:S05]  /*01e0*/  BRA.U !UP0, `(.L_x_3) ;  /* 0x0000000108107547 */ /* 0x000fea000b800000 */
[----:B------:R-:W2:Y:S01]  /*01f0*/  LDC.64 R38, c[0x0][0x8a8] ;  /* 0x00022a00ff267b82 */ /* 0x000ea20000000a00 */
[----:B------:R-:W2:Y:S02]  /*0200*/  LDCU.64 UR4, c[0x0][0x358] ;  /* 0x00006b00ff0477ac */ /* 0x000ea40008000a00 */
[----:B--2---:R2:W5:Y:S01]  /*0210*/  LDG.E R38, desc[UR4][R38.64] ;  /* 0x0000000426267981 */ /* 0x004562000c1e1900 */
[----:B------:R-:W-:Y:S05]  /*0220*/  BRA `(.L_x_2) ;  /* 0x0000000000087947 */ /* 0x000fea0003800000 */
.L_x_3:
[----:B------:R-:W2:Y:S02]  /*0230*/  LDCU UR4, c[0x0][0x8a0] ;  /* 0x00011400ff0477ac */ /* 0x000ea40008000800 */
[----:B--2---:R-:W-:Y:S02]  /*0240*/  MOV R38, UR4 ;  /* 0x0000000400267c02 */ /* 0x004fe40008000f00 */
.L_x_2:
[----:B------:R-:W-:Y:S01]  /*0250*/  IMAD.U32 R0, RZ, RZ, UR18 ;  /* 0x00000012ff007e24 */ /* 0x000fe2000f8e00ff */
[----:B------:R-:W-:Y:S04]  /*0260*/  BSSY.RECONVERGENT B0, `(.L_x_4) ;  /* 0x000000c000007945 */ /* 0x000fe80003800200 */
[C---:B------:R-:W-:Y:S02]  /*0270*/  ISETP.NE.OR P1, PT, R0.reuse, 0x1, !P3 ;  /* 0x000000010000780c */ /* 0x040fe40005f25670 */
[----:B------:R-:W-:-:S11]  /*0280*/  ISETP.NE.OR P0, PT, R0, 0x3, !P3 ;  /* 0x000000030000780c */ /* 0x000fd60005f05670 */
[----:B------:R-:W-:Y:S05]  /*0290*/  @P1 BRA `(.L_x_5) ;  /* 0x0000000000201947 */ /* 0x000fea0003800000 */
[----:B------:R-:W3:Y:S02]  /*02a0*/  LDCU.64 UR4, c[0x0][0x348] ;  /* 0x00006900ff0477ac */ /* 0x000ee40008000a00 */
[----:B---3--:R-:W-:Y:S02]  /*02b0*/  UIADD3 UR6, UP1, UPT, UR4, 0x80, URZ ;  /* 0x0000008004067890 */ /* 0x008fe4000ff3e0ff */
[----:B------:R-:W-:Y:S02]  /*02c0*/  UIADD3 UR4, UP0, UPT, UR4, 0x180, URZ ;  /* 0x0000018004047890 */ /* 0x000fe4000ff1e0ff */
[----:B------:R-:W-:Y:S02]  /*02d0*/  UIADD3.X UR7, UPT, UPT, URZ, UR5, URZ, UP1, !UPT ;  /* 0x00000005ff077290 */ /* 0x000fe40008ffe4ff */
[----:B------:R-:W-:-:S07]  /*02e0*/  UIADD3.X UR5, UPT, UPT, URZ, UR5, URZ, UP0, !UPT ;  /* 0x00000005ff057290 */ /* 0x000fce00087fe4ff */
[----:B------:R3:W-:Y:S02]  /*02f0*/  UTMACCTL.PF [UR6] ;  /* 0x00000000060079b9 */ /* 0x0007e40008040000 */
[----:B------:R3:W-:Y:S02]  /*0300*/  UTMACCTL.PF [UR4] ;  /* 0x00000000040079b9 */ /* 0x0007e40008040000 */
[----:B---3--:R-:W-:Y:S01]  /*0310*/  NOP ;  /* 0x0000000000007918 */ /* 0x008fe20000000000 */
.L_x_5:
[----:B------:R-:W-:Y:S05]  /*0320*/  BSYNC.RECONVERGENT B0 ;  /* 0x0000000000007941 */ /* 0x000fea0003800200 */
.L_x_4:
[----:B------:R-:W-:Y:S04]  /*0330*/  BSSY.RECONVERGENT B0, `(.L_x_6) ;  /* 0x000000a000007945 */ /* 0x000fe80003800200 */
        /* <DEDUP_REMOVED lines=9> */
.L_x_7:
[----:B------:R-:W-:Y:S05]  /*03d0*/  BSYNC.RECONVERGENT B0 ;  /* 0x0000000000007941 */ /* 0x000fea0003800200 */
.L_x_6:
[----:B------:R-:W3:Y:S01]  /*03e0*/  LDCU.64 UR4, c[0x0][0x888] ;  /* 0x00011100ff0477ac */ /* 0x000ee20008000a00 */
[----:B------:R-:W-:Y:S02]  /*03f0*/  UISETP.EQ.U32.AND UP2, UPT, UR8, URZ, UPT ;  /* 0x000000ff0800728c */ /* 0x000fe4000bf42070 */
[----:B------:R-:W-:Y:S02]  /*0400*/  UPLOP3.LUT UP3, UPT, UPT, UPT, UPT, 0x80, 0x8 ;  /* 0x000000000008789c */ /* 0x000fe40003f6f070 */
[----:B---3--:R-:W-:-:S04]  /*0410*/  UISETP.NE.U32.AND UP0, UPT, UR4, URZ, UPT ;  /* 0x000000ff0400728c */ /* 0x008fc8000bf05070 */
[----:B------:R-:W-:-:S04]  /*0420*/  UISETP.NE.AND.EX UP1, UPT, UR5, URZ, UPT, UP0 ;  /* 0x000000ff0500728c */ /* 0x000fc8000bf25300 */
[----:B------:R-:W-:-:S04]  /*0430*/  UISETP.EQ.OR.EX UP4, UPT, UR9, URZ, !UP1, UP2 ;  /* 0x000000ff0900728c */ /* 0x000fc8000cf82720 */
[----:B------:R-:W-:-:S06]  /*0440*/  UP2UR UR4, UPR, URZ, 0x10 ;  /* 0x00000010ff047883 */ /* 0x000fcc0008000000 */
[----:B------:R-:W-:Y:S01]  /*0450*/  MOV R85, UR4 ;  /* 0x0000000400557c02 */ /* 0x000fe20008000f00 */
[----:B------:R-:W-:Y:S06]  /*0460*/  BRA.U !UP4, `(.L_x_8) ;  /* 0x000000010c207547 */ /* 0x000fec000b800000 */
[----:B------:R-:W-:Y:S01]  /*0470*/  UISETP.NE.U32.AND UP2, UPT, UR8, URZ, UPT ;  /* 0x000000ff0800728c */ /* 0x000fe2000bf45070 */
[----:B-----5:R-:W-:Y:S01]  /*0480*/  FSETP.NEU.AND P0, PT, R41, RZ, PT ;  /* 0x000000ff2900720b */ /* 0x020fe20003f0d000 */
[----:B------:R-:W-:Y:S02]  /*0490*/  USEL UR4, URZ, 0xffffffff, UP1 ;  /* 0xffffffffff047887 */ /* 0x000fe40008800000 */
[----:B------:R-:W-:-:S10]  /*04a0*/  UISETP.NE.AND.EX UP2, UPT, UR9, URZ, UPT, UP2 ;  /* 0x000000ff0900728c */ /* 0x000fd4000bf45320 */
[----:B------:R-:W-:Y:S01]  /*04b0*/  VOTEU.ANY UP0, P0 ;  /* 0x0000000000ff7886 */ /* 0x000fe20000000100 */
[----:B------:R-:W-:-:S04]  /*04c0*/  @!UP2 USEL UR4, URZ, 0xffffffff, UP0 ;  /* 0xffffffffff04a887 */ /* 0x000fc80008000000 */
[----:B------:R-:W-:-:S04]  /*04d0*/  ULOP3.LUT UR4, UR4, 0x1, URZ, 0xc0, !UPT ;  /* 0x0000000104047892 */ /* 0x000fc8000f8ec0ff */
[----:B------:R-:W-:-:S11]  /*04e0*/  UISETP.NE.U32.AND UP3, UPT, UR4, 0x1, UPT ;  /* 0x000000010400788c */ /* 0x000fd6000bf65070 */
.L_x_8:
[----:B-1----:R-:W1:Y:S01]  /*04f0*/  SHFL.IDX PT, R2, R82, RZ, 0x1f ;  /* 0x00001fff52027589 */ /* 0x002e6200000e0000 */
[----:B------:R-:W-:Y:S01]  /*0500*/  UISETP.NE.AND UP6, UPT, UR18, 0x2, UPT ;  /* 0x000000021200788c */ /* 0x000fe2000bfc5270 */
[----:B-1----:R-:W-:-:S13]  /*0510*/  ISETP.NE.AND P0, PT, R2, RZ, PT ;  /* 0x000000ff0200720c */ /* 0x002fda0003f05270 */
[----:B------:R-:W-:Y:S05]  /*0520*/  @P0 BRA `(.L_x_9) ;  /* 0x0000000000500947 */ /* 0x000fea0003800000 */
[----:B------:R-:W1:Y:S01]  /*0530*/  S2UR UR4, SR_CgaCtaId ;  /* 0x00000000000479c3 */ /* 0x000e620000008800 */
[----:B------:R-:W-:Y:S01]  /*0540*/  UMOV UR5, 0x400 ;  /* 0x0000040000057882 */ /* 0x000fe20000000000 */
[----:B------:R-:W-:Y:S01]  /*0550*/  UMOV UR8, 0x1 ;  /* 0x0000000100087882 */ /* 0x000fe20000000000 */
[----:B------:R-:W-:Y:S01]  /*0560*/  UMOV UR6, 0x2 ;  /* 0x0000000200067882 */ /* 0x000fe20000000000 */
[----:B------:R-:W-:-:S04]  /*0570*/  UIADD3 UR8, UPT, UPT, -UR8, 0x100000, URZ ;  /* 0x0010000008087890 */ /* 0x000fc8000fffe1ff */
[----:B------:R-:W-:Y:S02]  /*0580*/  USHF.L.U32 UR9, UR8, 0xb, URZ ;  /* 0x0000000b08097899 */ /* 0x000fe400080006ff */
[----:B------:R-:W-:Y:S02]  /*0590*/  USHF.L.U32 UR8, UR8, 0x1, URZ ;  /* 0x0000000108087899 */ /* 0x000fe400080006ff */
[----:B------:R-:W-:-:S04]  /*05a0*/  UIADD3 UR6, UPT, UPT, -UR6, 0x100000, URZ ;  /* 0x0010000006067890 */ /* 0x000fc8000fffe1ff */
[----:B------:R-:W-:Y:S02]  /*05b0*/  USHF.L.U32 UR7, UR6, 0xb, URZ ;  /* 0x0000000b06077899 */ /* 0x000fe400080006ff */
[----:B------:R-:W-:Y:S01]  /*05c0*/  USHF.L.U32 UR6, UR6, 0x1, URZ ;  /* 0x0000000106067899 */ /* 0x000fe200080006ff */
[----:B------:R-:W-:Y:S01]  /*05d0*/  ELECT P0, URZ, PT ;  /* 0x0000000000ff782f */ /* 0x000fe20003800000 */
[----:B-1----:R-:W-:Y:S01]  /*05e0*/  ULEA UR4, UR4, UR5, 0x18 ;  /* 0x0000000504047291 */ /* 0x002fe2000f8ec0ff */
[----:B------:R-:W1:Y:S11]  /*05f0*/  FENCE.VIEW.ASYNC.S ;  /* 0x00000000000073c6 */ /* 0x000e760000000000 */
[----:B-1----:R1:W3:Y:S01]  /*0600*/  SYNCS.EXCH.64 URZ, [UR4], UR8 ;  /* 0x0000000804ff75b2 */ /* 0x0022e20008000100 */
[----:B------:R1:W4:Y:S01]  /*0610*/  SYNCS.EXCH.64 URZ, [UR4+0x18], UR6 ;  /* 0x0000180604ff75b2 */ /* 0x0003220008000100 */
[----:B------:R1:W1:Y:S01]  /*0620*/  SYNCS.EXCH.64 URZ, [UR4+0x8], UR8 ;  /* 0x0000080804ff75b2 */ /* 0x0002620008000100 */
[----:B------:R1:W1:Y:S01]  /*0630*/  SYNCS.EXCH.64 URZ, [UR4+0x20], UR6 ;  /* 0x0000200604ff75b2 */ /* 0x0002620008000100 */
[----:B------:R1:W1:Y:S01]  /*0640*/  SYNCS.EXCH.64 URZ, [UR4+0x10], UR8 ;  /* 0x0000100804ff75b2 */ /* 0x0002620008000100 */
[----:B------:R1:W1:Y:S01]  /*0650*/  SYNCS.EXCH.64 URZ, [UR4+0x28], UR6 ;  /* 0x0000280604ff75b2 */ /* 0x0002620008000100 */
[----:B------:R-:W-:Y:S01]  /*0660*/  NOP ;  /* 0x0000000000007918 */ /* 0x000fe20000000000 */
.L_x_9:
[----:B------:R-:W2:Y:S01]  /*0670*/  SHFL.IDX PT, R2, R82, RZ, 0x1f ;  /* 0x00001fff52027589 */ /* 0x000ea200000e0000 */
[----:B------:R-:W-:Y:S01]  /*0680*/  NOP ;  /* 0x0000000000007918 */ /* 0x000fe20000000000 */
[----:B--2---:R-:W-:-:S13]  /*0690*/  ISETP.NE.AND P0, PT, R2, 0x1, PT ;  /* 0x000000010200780c */ /* 0x004fda0003f05270 */
[----:B------:R-:W-:Y:S05]  /*06a0*/  @P0 BRA `(.L_x_10) ;  /* 0x0000000000580947 */ /* 0x000fea0003800000 */
[----:B-1----:R-:W1:Y:S01]  /*06b0*/  S2UR UR4, SR_CgaCtaId ;  /* 0x00000000000479c3 */ /* 0x002e620000008800 */
        /* <DEDUP_REMOVED lines=12> */
[----:B-1----:R2:W1:Y:S01]  /*0780*/  SYNCS.EXCH.64 URZ, [UR4+0x30], UR8 ;  /* 0x0000300804ff75b2 */ /* 0x0024620008000100 */
[----:B------:R2:W1:Y:S01]  /*0790*/  SYNCS.EXCH.64 URZ, [UR4+0x50], UR6 ;  /* 0x0000500604ff75b2 */ /* 0x0004620008000100 */
[----:B------:R2:W1:Y:S01]  /*07a0*/  SYNCS.EXCH.64 URZ, [UR4+0x38], UR8 ;  /* 0x0000380804ff75b2 */ /* 0x0004620008000100 */
[----:B------:R2:W1:Y:S01]  /*07b0*/  SYNCS.EXCH.64 URZ, [UR4+0x58], UR6 ;  /* 0x0000580604ff75b2 */ /* 0x0004620008000100 */
[----:B------:R2:W1:Y:S01]  /*07c0*/  SYNCS.EXCH.64 URZ, [UR4+0x40], UR8 ;  /* 0x0000400804ff75b2 */ /* 0x0004620008000100 */
[----:B------:R2:W1:Y:S01]  /*07d0*/  SYNCS.EXCH.64 URZ, [UR4+0x60], UR6 ;  /* 0x0000600604ff75b2 */ /* 0x0004620008000100 */
[----:B------:R2:W1:Y:S01]  /*07e0*/  SYNCS.EXCH.64 URZ, [UR4+0x48], UR8 ;  /* 0x0000480804ff75b2 */ /* 0x0004620008000100 */
[----:B------:R2:W1:Y:S02]  /*07f0*/  SYNCS.EXCH.64 URZ, [UR4+0x68], UR6 ;  /* 0x0000680604ff75b2 */ /* 0x0004640008000100 */
[----:B--2---:R-:W-:Y:S01]  /*0800*/  NOP ;  /* 0x0000000000007918 */ /* 0x004fe20000000000 */
.L_x_10:
[----:B------:R-:W2:Y:S01]  /*0810*/  SHFL.IDX PT, R2, R82, RZ, 0x1f ;  /* 0x00001fff52027589 */ /* 0x000ea200000e0000 */
[----:B------:R-:W-:Y:S01]  /*0820*/  NOP ;  /* 0x0000000000007918 */ /* 0x000fe20000000000 */
[----:B--2---:R-:W-:-:S13]  /*0830*/  ISETP.NE.AND P0, PT, R2, 0x3, PT ;  /* 0x000000030200780c */ /* 0x004fda0003f05270 */
[----:B------:R-:W-:Y:S05]  /*0840*/  @P0 BRA `(.L_x_11) ;  /* 0x0000000000300947 */ /* 0x000fea0003800000 */
[----:B-1----:R-:W1:Y:S01]  /*0850*/  S2UR UR4, SR_CgaCtaId ;  /* 0x00000000000479c3 */ /* 0x002e620000008800 */
[----:B------:R-:W-:Y:S01]  /*0860*/  UMOV UR6, 0x400 ;  /* 0x0000040000067882 */ /* 0x000fe20000000000 */
[----:B------:R-:W-:Y:S01]  /*0870*/  UMOV UR5, 0x20 ;  /* 0x0000002000057882 */ /* 0x000fe20000000000 */
[----:B------:R-:W-:Y:S01]  /*0880*/  ELECT P0, URZ, PT ;  /* 0x0000000000ff782f */ /* 0x000fe20003800000 */
[----:B-1----:R-:W-:Y:S02]  /*0890*/  ULEA UR6, UR4, UR6, 0x18 ;  /* 0x0000000604067291 */ /* 0x002fe4000f8ec0ff */
[----:B------:R-:W-:-:S04]  /*08a0*/  UIADD3 UR4, UPT, UPT, -UR5, 0x100000, URZ ;  /* 0x0010000005047890 */ /* 0x000fc8000fffe1ff */
[----:B------:R-:W-:Y:S02]  /*08b0*/  USHF.L.U32 UR5, UR4, 0xb, URZ ;  /* 0x0000000b04057899 */ /* 0x000fe400080006ff */
[----:B------:R-:W-:Y:S01]  /*08c0*/  USHF.L.U32 UR4, UR4, 0x1, URZ ;  /* 0x0000000104047899 */ /* 0x000fe200080006ff */
[----:B------:R-:W1:Y:S11]  /*08d0*/  FENCE.VIEW.ASYNC.S ;  /* 0x00000000000073c6 */ /* 0x000e760000000000 */
[----:B-1----:R2:W1:Y:S01]  /*08e0*/  SYNCS.EXCH.64 URZ, [UR6+0x70], UR4 ;  /* 0x0000700406ff75b2 */ /* 0x0024620008000100 */
[----:B------:R2:W1:Y:S02]  /*08f0*/  SYNCS.EXCH.64 URZ, [UR6+0x78], UR4 ;  /* 0x0000780406ff75b2 */ /* 0x0004640008000100 */
[----:B--2---:R-:W-:Y:S01]  /*0900*/  NOP ;  /* 0x0000000000007918 */ /* 0x004fe20000000000 */
.L_x_11:
[----:B------:R-:W2:Y:S01]  /*0910*/  SHFL.IDX PT, R2, R82, RZ, 0x1f ;  /* 0x00001fff52027589 */ /* 0x000ea200000e0000 */
[----:B------:R-:W-:Y:S01]  /*0920*/  NOP ;  /* 0x0000000000007918 */ /* 0x000fe20000000000 */
[----:B--2---:R-:W-:-:S13]  /*0930*/  ISETP.NE.AND P0, PT, R2, 0x4, PT ;  /* 0x000000040200780c */ /* 0x004fda0003f05270 */
[----:B------:R-:W-:Y:S05]  /*0940*/  @P0 BRA `(.L_x_12) ;  /* 0x00000000004c0947 */ /* 0x000fea0003800000 */
[----:B-1----:R-:W1:Y:S01]  /*0950*/  S2UR UR6, SR_CgaCtaId ;  /* 0x00000000000679c3 */ /* 0x002e620000008800 */
[----:B------:R-:W-:Y:S01]  /*0960*/  UMOV UR4, 0x1e0 ;  /* 0x000001e000047882 */ /* 0x000fe20000000000 */
[----:B------:R-:W-:Y:S01]  /*0970*/  UMOV UR5, 0x400 ;  /* 0x0000040000057882 */ /* 0x000fe20000000000 */
[----:B------:R-:W-:Y:S01]  /*0980*/  USEL UR4, UR4, 0x1a0, UP3 ;  /* 0x000001a004047887 */ /* 0x000fe20009800000 */
[----:B------:R-:W-:Y:S01]  /*0990*/  UMOV UR8, 0x1 ;  /* 0x0000000100087882 */ /* 0x000fe20000000000 */
[----:B------:R-:W-:Y:S01]  /*09a0*/  ELECT P0, URZ, PT ;  /* 0x0000000000ff782f */ /* 0x000fe20003800000 */
[----:B------:R-:W-:-:S04]  /*09b0*/  UIADD3 UR8, UPT, UPT, -UR8, 0x100000, URZ ;  /* 0x0010000008087890 */ /* 0x000fc8000fffe1ff */
[----:B------:R-:W-:Y:S02]  /*09c0*/  USHF.L.U32 UR9, UR8, 0xb, URZ ;  /* 0x0000000b08097899 */ /* 0x000fe400080006ff */
[----:B------:R-:W-:Y:S02]  /*09d0*/  USHF.L.U32 UR8, UR8, 0x1, URZ ;  /* 0x0000000108087899 */ /* 0x000fe400080006ff */
[----:B-1----:R-:W-:Y:S02]  /*09e0*/  ULEA UR6, UR6, UR5, 0x18 ;  /* 0x0000000506067291 */ /* 0x002fe4000f8ec0ff */
[----:B------:R-:W-:-:S04]  /*09f0*/  UIADD3 UR4, UPT, UPT, -UR4, 0x100000, URZ ;  /* 0x0010000004047890 */ /* 0x000fc8000fffe1ff */
[----:B------:R-:W-:Y:S02]  /*0a00*/  USHF.L.U32 UR5, UR4, 0xb, URZ ;  /* 0x0000000b04057899 */ /* 0x000fe400080006ff */
[----:B------:R-:W-:Y:S01]  /*0a10*/  USHF.L.U32 UR4, UR4, 0x1, URZ ;  /* 0x0000000104047899 */ /* 0x000fe200080006ff */
[----:B------:R-:W1:Y:S03]  /*0a20*/  FENCE.VIEW.ASYNC.S ;  /* 0x00000000000073c6 */ /* 0x000e660000000000 */
[----:B-1----:R2:W1:Y:S08]  /*0a30*/  SYNCS.EXCH.64 URZ, [UR6+0x80], UR8 ;  /* 0x0000800806ff75b2 */ /* 0x0024700008000100 */
[----:B------:R2:W1:Y:S01]  /*0a40*/  SYNCS.EXCH.64 URZ, [UR6+0x90], UR4 ;  /* 0x0000900406ff75b2 */ /* 0x0004620008000100 */
[----:B------:R2:W1:Y:S01]  /*0a50*/  SYNCS.EXCH.64 URZ, [UR6+0x88], UR8 ;  /* 0x0000880806ff75b2 */ /* 0x0004620008000100 */
[----:B------:R2:W1:Y:S02]  /*0a60*/  SYNCS.EXCH.64 URZ, [UR6+0x98], UR4 ;  /* 0x0000980406ff75b2 */ /* 0x0004640008000100 */
[----:B--2---:R-:W-:Y:S01]  /*0a70*/  NOP ;  /* 0x0000000000007918 */ /* 0x004fe20000000000 */
.L_x_12:
        /* <DEDUP_REMOVED lines=26> */
.L_x_13:
[----:B------:R-:W2:Y:S01]  /*0c20*/  SHFL.IDX PT, R2, R82, RZ, 0x1f ;  /* 0x00001fff52027589 */ /* 0x000ea200000e0000 */
[----:B------:R-:W-:Y:S01]  /*0c30*/  NOP ;  /* 0x0000000000007918 */ /* 0x000fe20000000000 */
[----:B--2---:R-:W-:-:S13]  /*0c40*/  ISETP.NE.AND P0, PT, R2, 0x3, PT ;  /* 0x000000030200780c */ /* 0x004fda0003f05270 */
[----:B------:R-:W-:Y:S05]  /*0c50*/  @P0 BRA `(.L_x_14) ;  /* 0x0000000000380947 */ /* 0x000fea0003800000 */
[----:B------:R-:W2:Y:S01]  /*0c60*/  S2UR UR5, SR_CgaCtaId ;  /* 0x00000000000579c3 */ /* 0x000ea20000008800 */
[----:B-1----:R-:W-:Y:S01]  /*0c70*/  UMOV UR4, 0x400 ;  /* 0x0000040000047882 */ /* 0x002fe20000000000 */
[----:B------:R-:W-:Y:S01]  /*0c80*/  UMOV UR6, 0x20 ;  /* 0x0000002000067882 */ /* 0x000fe20000000000 */
[----:B------:R-:W-:Y:S01]  /*0c90*/  ELECT P0, URZ, PT ;  /* 0x0000000000ff782f */ /* 0x000fe20003800000 */
[----:B------:R-:W-:-:S04]  /*0ca0*/  UIADD3 UR6, UPT, UPT, -UR6, 0x100000, URZ ;  /* 0x0010000006067890 */ /* 0x000fc8000fffe1ff */
[----:B------:R-:W-:Y:S02]  /*0cb0*/  USHF.L.U32 UR7, UR6, 0xb, URZ ;  /* 0x0000000b06077899 */ /* 0x000fe400080006ff */
[----:B------:R-:W-:Y:S02]  /*0cc0*/  USHF.L.U32 UR6, UR6, 0x1, URZ ;  /* 0x0000000106067899 */ /* 0x000fe400080006ff */
[----:B--2---:R-:W-:Y:S01]  /*0cd0*/  ULEA UR4, UR5, UR4, 0x18 ;  /* 0x0000000405047291 */ /* 0x004fe2000f8ec0ff */
[----:B------:R-:W1:Y:S11]  /*0ce0*/  FENCE.VIEW.ASYNC.S ;  /* 0x00000000000073c6 */ /* 0x000e760000000000 */
[----:B-1----:R2:W1:Y:S01]  /*0cf0*/  SYNCS.EXCH.64 URZ, [UR4+0xe0], UR6 ;  /* 0x0000e00604ff75b2 */ /* 0x0024620008000100 */
[----:B------:R2:W1:Y:S01]  /*0d00*/  SYNCS.EXCH.64 URZ, [UR4+0xf0], UR6 ;  /* 0x0000f00604ff75b2 */ /* 0x0004620008000100 */
[----:B------:R2:W1:Y:S01]  /*0d10*/  SYNCS.EXCH.64 URZ, [UR4+0xe8], UR6 ;  /* 0x0000e80604ff75b2 */ /* 0x0004620008000100 */
[----:B------:R2:W1:Y:S02]  /*0d20*/  SYNCS.EXCH.64 URZ, [UR4+0xf8], UR6 ;  /* 0x0000f80604ff75b2 */ /* 0x0004640008000100 */
[----:B--2---:R-:W-:Y:S01]  /*0d30*/  NOP ;  /* 0x0000000000007918 */ /* 0x004fe20000000000 */
.L_x_14:
[----:B-1----:R-:W1:Y:S01]  /*0d40*/  LDCU UR4, c[0x0][0x36c] ;  /* 0x00006d80ff0477ac */ /* 0x002e620008000800 */
[----:B------:R-:W-:Y:S01]  /*0d50*/  ISETP.NE.OR P3, PT, R0, 0x2, !P3 ;  /* 0x000000020000780c */ /* 0x000fe20005f65670 */
[----:B------:R-:W-:Y:S01]  /*0d60*/  NOP ;  /* 0x0000000000007918 */ /* 0x000fe20000000000 */
[----:B------:R-:W-:Y:S01]  /*0d70*/  LOP3.LUT R0, R94, 0x1f, RZ, 0xc0, !PT ;  /* 0x0000001f5e007812 */ /* 0x000fe200078ec0ff */
[----:B------:R-:W-:Y:S02]  /*0d80*/  UISETP.NE.AND UP4, UPT, UR18, URZ, UPT ;  /* 0x000000ff1200728c */ /* 0x000fe4000bf85270 */
[----:B-1----:R-:W-:-:S09]  /*0d90*/  UISETP.EQ.U32.AND UP5, UPT, UR4, 0x1, UPT ;  /* 0x000000010400788c */ /* 0x002fd2000bfa2070 */
[----:B------:R-:W-:Y:S05]  /*0da0*/  BRA.U !UP5, `(.L_x_15) ;  /* 0x000000010d087547 */ /* 0x000fea000b800000 */
[----:B---34-:R-:W-:Y:S01]  /*0db0*/  UCGABAR_ARV ;  /* 0x00000000000079c7 */ /* 0x018fe20008000000 */
[----:B------:R-:W-:Y:S05]  /*0dc0*/  BRA `(.L_x_16) ;  /* 0x0000000000047947 */ /* 0x000fea0003800000 */
.L_x_15:
[----:B---34-:R-:W-:Y:S01]  /*0dd0*/  NOP ;  /* 0x0000000000007918 */ /* 0x018fe20000000000 */
.L_x_16:
[----:B------:R-:W1:Y:S01]  /*0de0*/  S2UR UR30, SR_CTAID.X ;  /* 0x00000000001e79c3 */ /* 0x000e620000002500 */
[----:B------:R-:W-:-:S05]  /*0df0*/  CS2R.32 R84, SR_CgaSize ;  /* 0x0000000000547805 */ /* 0x000fca0000008a00 */
[----:B------:R-:W-:-:S05]  /*0e00*/  IMAD R84, R84, -0xa0, RZ ;  /* 0xffffff6054547824 */ /* 0x000fca00078e02ff */
[----:B------:R-:W-:-:S14]  /*0e10*/  R2UR UR5, R84 ;  /* 0x00000000540572ca */ /* 0x000fdc00000e0000 */
[----:B------:R-:W2:Y:S01]  /*0e20*/  LDCU UR5, c[0x0][UR5+0x2b0] ;  /* 0x00005600050577ac */ /* 0x000ea20008000800 */
[----:B------:R-:W-:-:S05]  /*0e30*/  CS2R.32 R84, SR_CgaSize ;  /* 0x0000000000547805 */ /* 0x000fca0000008a00 */
[----:B------:R-:W-:-:S05]  /*0e40*/  IMAD R84, R84, -0xa0, RZ ;  /* 0xffffff6054547824 */ /* 0x000fca00078e02ff */
[----:B------:R-:W-:-:S14]  /*0e50*/  R2UR UR4, R84 ;  /* 0x00000000540472ca */ /* 0x000fdc00000e0000 */
[----:B------:R-:W3:Y:S01]  /*0e60*/  LDCU UR4, c[0x0][UR4+0x2b4] ;  /* 0x00005680040477ac */ /* 0x000ee20008000800 */
[----:B------:R-:W4:Y:S01]  /*0e70*/  S2UR UR31, SR_CTAID.Y ;  /* 0x00000000001f79c3 */ /* 0x000f220000002600 */
[----:B------:R-:W-:-:S05]  /*0e80*/  CS2R.32 R84, SR_CgaSize ;  /* 0x0000000000547805 */ /* 0x000fca0000008a00 */
[----:B------:R-:W-:-:S05]  /*0e90*/  IMAD R84, R84, -0xa0, RZ ;  /* 0xffffff6054547824 */ /* 0x000fca00078e02ff */
[----:B------:R-:W-:-:S14]  /*0ea0*/  R2UR UR7, R84 ;  /* 0x00000000540772ca */ /* 0x000fdc00000e0000 */
[----:B------:R-:W3:Y:S01]  /*0eb0*/  LDCU UR7, c[0x0][UR7+0x2a0] ;  /* 0x00005400070777ac */ /* 0x000ee20008000800 */
[----:B------:R-:W-:-:S05]  /*0ec0*/  CS2R.32 R84, SR_CgaSize ;  /* 0x0000000000547805 */ /* 0x000fca0000008a00 */
[----:B------:R-:W-:-:S05]  /*0ed0*/  IMAD R84, R84, -0xa0, RZ ;  /* 0xffffff6054547824 */ /* 0x000fca00078e02ff */
[----:B------:R-:W-:-:S14]  /*0ee0*/  R2UR UR8, R84 ;  /* 0x00000000540872ca */ /* 0x000fdc00000e0000 */
[----:B------:R-:W3:Y:S01]  /*0ef0*/  LDCU UR8, c[0x0][UR8+0x2a4] ;  /* 0x00005480080877ac */ /* 0x000ee20008000800 */
[----:B------:R-:W3:Y:S01]  /*0f00*/  S2UR UR9, SR_CgaCtaId ;  /* 0x00000000000979c3 */ /* 0x000ee20000008800 */
[----:B------:R-:W3:Y:S01]  /*0f10*/  LDCU UR19, c[0x0][0xb24] ;  /* 0x00016480ff1377ac */ /* 0x000ee20008000800 */
[----:B------:R-:W3:Y:S01]  /*0f20*/  LDCU UR42, c[0x0][0xb24] ;  /* 0x00016480ff2a77ac */ /* 0x000ee20008000800 */
[----:B-1----:R-:W-:Y:S01]  /*0f30*/  I2FP.F32.U32 R3, UR30 ;  /* 0x0000001e00037c45 */ /* 0x002fe20008201000 */
[----:B------:R-:W1:Y:S04]  /*0f40*/  LDCU UR22, c[0x0][0xb30] ;  /* 0x00016600ff1677ac */ /* 0x000e680008000800 */
[----:B--2---:R-:W-:Y:S01]  /*0f50*/  FMUL R3, R3, UR5 ;  /* 0x0000000503037c20 */ /* 0x004fe20008400000 */
[----:B----4-:R-:W-:-:S05]  /*0f60*/  I2FP.F32.U32 R2, UR31 ;  /* 0x0000001f00027c45 */ /* 0x010fca0008201000 */
[----:B------:R-:W2:Y:S01]  /*0f70*/  F2I.U32.TRUNC.NTZ R3, R3 ;  /* 0x0000000300037305 */ /* 0x000ea2000020f000 */
[----:B---3--:R-:W-:Y:S01]  /*0f80*/  FMUL R2, R2, UR4 ;  /* 0x0000000402027c20 */ /* 0x008fe20008400000 */
[----:B------:R-:W-:-:S06]  /*0f90*/  USHF.L.U32 UR28, UR9, 0xc, URZ ;  /* 0x0000000c091c7899 */ /* 0x000fcc00080006ff */
[----:B------:R-:W3:Y:S01]  /*0fa0*/  F2I.U32.TRUNC.NTZ R2, R2 ;  /* 0x0000000200027305 */ /* 0x000ee2000020f000 */
[----:B------:R-:W-:Y:S01]  /*0fb0*/  ULOP3.LUT UR28, UR28, 0x1000, URZ, 0xc0, !UPT ;  /* 0x000010001c1c7892 */ /* 0x000fe2000f8ec0ff */
[----:B--2---:R-:W-:Y:S02]  /*0fc0*/  R2UR UR4, R3 ;  /* 0x00000000030472ca */ /* 0x004fe400000e0000 */
[----:B---3--:R-:W-:Y:S02]  /*0fd0*/  R2UR UR6, R2 ;  /* 0x00000000020672ca */ /* 0x008fe400000e0000 */
[----:B------:R-:W-:-:S09]  /*0fe0*/  PRMT R2, RZ, 0x7610, R2 ;  /* 0x00007610ff027816 */ /* 0x000fd20000000002 */
[----:B------:R-:W-:-:S04]  /*0ff0*/  UIADD3 UR5, UPT, UPT, -UR4, URZ, URZ ;  /* 0x000000ff04057290 */ /* 0x000fc8000fffe1ff */
[----:B------:R-:W-:Y:S02]  /*1000*/  UIMAD UR5, UR7, UR5, UR30 ;  /* 0x00000005070572a4 */ /* 0x000fe4000f8e021e */
[----:B------:R-:W-:-:S04]  /*1010*/  UIADD3 UR4, UPT, UPT, -UR6, URZ, URZ ;  /* 0x000000ff06047290 */ /* 0x000fc8000fffe1ff */
[----:B------:R-:W-:Y:S01]  /*1020*/  IMAD.U32 R84, RZ, RZ, UR5 ;  /* 0x00000005ff547e24 */ /* 0x000fe2000f8e00ff */
[----:B------:R-:W-:-:S06]  /*1030*/  UIMAD UR4, UR8, UR4, UR31 ;  /* 0x00000004080472a4 */ /* 0x000fcc000f8e021f */
[----:B------:R-:W-:Y:S01]  /*1040*/  IMAD.U32 R83, RZ, RZ, UR4 ;  /* 0x00000004ff537e24 */ /* 0x000fe2000f8e00ff */
[----:B-1----:R-:W-:Y:S06]  /*1050*/  BRA.U UP4, `(.L_x_17) ;  /* 0x00000001042c7547 */ /* 0x002fec000b800000 */
[----:B------:R-:W-:Y:S02]  /*1060*/  R2UR UR4, R83 ;  /* 0x00000000530472ca */ /* 0x000fe400000e0000 */
[----:B------:R-:W-:-:S11]  /*1070*/  R2UR UR6, R84 ;  /* 0x00000000540672ca */ /* 0x000fd600000e0000 */
[----:B------:R-:W-:-:S04]  /*1080*/  UISETP.NE.AND UP0, UPT, UR4, URZ, UPT ;  /* 0x000000ff0400728c */ /* 0x000fc8000bf05270 */
[----:B------:R-:W-:-:S04]  /*1090*/  UISETP.EQ.OR UP0, UPT, UR6, URZ, !UP0 ;  /* 0x000000ff0600728c */ /* 0x000fc8000c702670 */
[----:B------:R-:W-:Y:S02]  /*10a0*/  USEL UR5, URZ, 0x1, !UP0 ;  /* 0x00000001ff057887 */ /* 0x000fe4000c000000 */
[----:B------:R-:W-:-:S04]  /*10b0*/  UISETP.NE.AND UP0, UPT, UR4, URZ, UPT ;  /* 0x000000ff0400728c */ /* 0x000fc8000bf05270 */
[----:B------:R-:W-:Y:S02]  /*10c0*/  USEL UR4, URZ, 0x2, UP0 ;  /* 0x00000002ff047887 */ /* 0x000fe40008000000 */
[----:B------:R-:W-:-:S04]  /*10d0*/  UISETP.NE.AND UP0, UPT, UR6, 0x1, UPT ;  /* 0x000000010600788c */ /* 0x000fc8000bf05270 */
[----:B------:R-:W-:-:S04]  /*10e0*/  USEL UR4, UR4, 0x2, UP0 ;  /* 0x0000000204047887 */ /* 0x000fc80008000000 */
[----:B------:R-:W-:-:S06]  /*10f0*/  UIADD3 UR4, UPT, UPT, UR5, UR4, URZ ;  /* 0x0000000405047290 */ /* 0x000fcc000fffe0ff */
[----:B------:R-:W-:-:S07]  /*1100*/  IMAD.U32 R2, RZ, RZ, UR4 ;  /* 0x00000004ff027e24 */ /* 0x000fce000f8e00ff */
.L_x_17:
[----:B------:R-:W1:Y:S01]  /*1110*/  S2UR UR36, SR_CTAID.Z ;  /* 0x00000000002479c3 */ /* 0x000e620000002700 */
[----:B------:R-:W-:-:S09]  /*1120*/  UISETP.GE.AND UP0, UPT, UR19, 0x1, UPT ;  /* 0x000000011300788c */ /* 0x000fd2000bf06270 */
[----:B------:R-:W-:Y:S05]  /*1130*/  BRA.U !UP0, `(.L_x_18) ;  /* 0x0000000108d47547 */ /* 0x000fea000b800000 */
[----:B------:R-:W2:Y:S01]  /*1140*/  LDCU.128 UR12, c[0x0][0xb10] ;  /* 0x00016200ff0c77ac */ /* 0x000ea20008000c00 */
[----:B------:R-:W3:Y:S01]  /*1150*/  LDCU UR20, c[0x0][0xb0c] ;  /* 0x00016180ff1477ac */ /* 0x000ee20008000800 */
[----:B------:R-:W4:Y:S01]  /*1160*/  LDCU UR6, c[0x0][0x370] ;  /* 0x00006e00ff0677ac */ /* 0x000f220008000800 */
[----:B------:R-:W1:Y:S01]  /*1170*/  LDCU UR7, c[0x0][0x374] ;  /* 0x00006e80ff0777ac */ /* 0x000e620008000800 */
[----:B------:R-:W1:Y:S01]  /*1180*/  LDCU UR21, c[0x0][0xb20] ;  /* 0x00016400ff1577ac */ /* 0x000e620008000800 */
[----:B--2---:R-:W-:Y:S02]  /*1190*/  UIMAD.WIDE.U32 UR4, UR30, UR12, URZ ;  /* 0x0000000c1e0472a5 */ /* 0x004fe4000f8e00ff */
[----:B---3--:R-:W-:Y:S01]  /*11a0*/  UISETP.NE.AND UP0, UPT, UR20, 0x1, UPT ;  /* 0x000000011400788c */ /* 0x008fe2000bf05270 */
[----:B------:R-:W2:Y:S01]  /*11b0*/  LDCU.64 UR8, c[0x0][0xb28] ;  /* 0x00016500ff0877ac */ /* 0x000ea20008000a00 */
[----:B----4-:R-:W-:-:S03]  /*11c0*/  UIMAD.WIDE.U32 UR10, UR6, UR12, URZ ;  /* 0x0000000c060a72a5 */ /* 0x010fc6000f8e00ff */
[----:B------:R-:W-:Y:S01]  /*11d0*/  UMOV UR4, UR5 ;  /* 0x0000000500047c82 */ /* 0x000fe20008000000 */
[----:B------:R-:W-:Y:S02]  /*11e0*/  UISETP.NE.AND UP2, UPT, UR19, 0x1, UPT ;  /* 0x000000011300788c */ /* 0x000fe4000bf45270 */
[----:B------:R-:W-:Y:S01]  /*11f0*/  USHF.R.U32.HI UR4, URZ, UR13, UR4 ;  /* 0x0000000dff047299 */ /* 0x000fe20008011604 */
[----:B------:R-:W-:Y:S01]  /*1200*/  UMOV UR10, UR11 ;  /* 0x0000000b000a7c82 */ /* 0x000fe20008000000 */
[----:B------:R-:W-:Y:S02]  /*1210*/  UIMAD.WIDE.U32 UR16, UR31, UR15, URZ ;  /* 0x0000000f1f1072a5 */ /* 0x000fe4000f8e00ff */
[----:B------:R-:W-:Y:S02]  /*1220*/  USEL UR5, UR30, UR4, !UP0 ;  /* 0x000000041e057287 */ /* 0x000fe4000c000000 */
[----:B------:R-:W-:Y:S02]  /*1230*/  @UP0 USHF.R.U32.HI UR6, URZ, UR13, UR10 ;  /* 0x0000000dff060299 */ /* 0x000fe4000801160a */
[----:B------:R-:W-:-:S02]  /*1240*/  UISETP.NE.AND UP0, UPT, UR14, 0x1, UPT ;  /* 0x000000010e00788c */ /* 0x000fc4000bf05270 */
[----:B-1----:R-:W-:Y:S02]  /*1250*/  UIMAD.WIDE.U32 UR10, UR7, UR15, URZ ;  /* 0x0000000f070a72a5 */ /* 0x002fe4000f8e00ff */
[----:B--2---:R-:W-:Y:S01]  /*1260*/  UIMAD.WIDE.U32 UR12, UR6, UR8, URZ ;  /* 0x00000008060c72a5 */ /* 0x004fe2000f8e00ff */
[----:B------:R-:W-:Y:S02]  /*1270*/  UMOV UR4, UR17 ;  /* 0x0000001100047c82 */ /* 0x000fe40008000000 */
[----:B------:R-:W-:Y:S02]  /*1280*/  USHF.R.U32.HI UR4, URZ, UR21, UR4 ;  /* 0x00000015ff047299 */ /* 0x000fe40008011604 */
[----:B------:R-:W-:Y:S02]  /*1290*/  UMOV UR10, UR11 ;  /* 0x0000000b000a7c82 */ /* 0x000fe40008000000 */
[----:B------:R-:W-:Y:S01]  /*12a0*/  UMOV UR12, UR13 ;  /* 0x0000000d000c7c82 */ /* 0x000fe20008000000 */
[----:B------:R-:W-:-:S02]  /*12b0*/  @UP0 USHF.R.U32.HI UR7, URZ, UR21, UR10 ;  /* 0x00000015ff070299 */ /* 0x000fc4000801160a */
[----:B------:R-:W-:Y:S02]  /*12c0*/  USEL UR4, UR31, UR4, !UP0 ;  /* 0x000000041f047287 */ /* 0x000fe4000c000000 */
[----:B------:R-:W-:Y:S02]  /*12d0*/  UIMAD.WIDE.U32 UR10, UR7, UR8, URZ ;  /* 0x00000008070a72a5 */ /* 0x000fe4000f8e00ff */
[----:B------:R-:W-:Y:S02]  /*12e0*/  @UP2 USHF.R.U32.HI UR6, URZ, UR9, UR12 ;  /* 0x00000009ff062299 */ /* 0x000fe4000801160c */
[----:B------:R-:W-:-:S03]  /*12f0*/  UIMAD.WIDE.U32 UR12, UR4, UR8, URZ ;  /* 0x00000008040c72a5 */ /* 0x000fc6000f8e00ff */
[----:B------:R-:W-:Y:S02]  /*1300*/  UMOV UR10, UR11 ;  /* 0x0000000b000a7c82 */ /* 0x000fe40008000000 */
[----:B------:R-:W-:Y:S02]  /*1310*/  @UP2 USHF.R.U32.HI UR7, URZ, UR9, UR10 ;  /* 0x00000009ff072299 */ /* 0x000fe4000801160a */
[----:B------:R-:W-:Y:S02]  /*1320*/  UIMAD UR10, UR6, UR19, URZ ;  /* 0x00000013060a72a4 */ /* 0x000fe4000f8e02ff */
[----:B------:R-:W-:-:S04]  /*1330*/  UIMAD UR7, UR7, UR19, URZ ;  /* 0x00000013070772a4 */ /* 0x000fc8000f8e02ff */
[----:B------:R-:W-:-:S03]  /*1340*/  UISETP.GE.AND UP0, UPT, UR4, UR7, UPT ;  /* 0x000000070400728c */ /* 0x000fc6000bf06270 */
[----:B------:R-:W-:Y:S01]  /*1350*/  UMOV UR7, UR13 ;  /* 0x0000000d00077c82 */ /* 0x000fe20008000000 */
[----:B------:R-:W-:Y:S02]  /*1360*/  UISETP.GE.OR UP0, UPT, UR5, UR10, UP0 ;  /* 0x0000000a0500728c */ /* 0x000fe40008706670 */
[----:B------:R-:W-:Y:S02]  /*1370*/  UIMAD.WIDE.U32 UR10, UR5, UR8, URZ ;  /* 0x00000008050a72a5 */ /* 0x000fe4000f8e00ff */
[----:B------:R-:W-:Y:S02]  /*1380*/  USHF.R.U32.HI UR7, URZ, UR9, UR7 ;  /* 0x00000009ff077299 */ /* 0x000fe40008011607 */
[----:B------:R-:W-:Y:S02]  /*1390*/  UIADD3 UR10, UPT, UPT, -UR4, URZ, URZ ;  /* 0x000000ff040a7290 */ /* 0x000fe4000fffe1ff */
[----:B------:R-:W-:Y:S02]  /*13a0*/  USEL UR7, UR4, UR7, !UP2 ;  /* 0x0000000704077287 */ /* 0x000fe4000d000000 */
[----:B------:R-:W-:Y:S01]  /*13b0*/  UIMAD UR10, UR14, UR10, UR31 ;  /* 0x0000000a0e0a72a4 */ /* 0x000fe2000f8e021f */
[----:B------:R-:W-:Y:S01]  /*13c0*/  @!UP0 UMOV UR8, UR11 ;  /* 0x0000000b00088c82 */ /* 0x000fe20008000000 */
[----:B------:R-:W-:-:S02]  /*13d0*/  UIADD3 UR11, UPT, UPT, -UR5, URZ, URZ ;  /* 0x000000ff050b7290 */ /* 0x000fc4000fffe1ff */
[----:B------:R-:W-:Y:S02]  /*13e0*/  @!UP0 USHF.R.U32.HI UR8, URZ, UR9, UR8 ;  /* 0x00000009ff088299 */ /* 0x000fe40008011608 */
[----:B------:R-:W-:Y:S02]  /*13f0*/  UIADD3 UR9, UPT, UPT, -UR7, URZ, URZ ;  /* 0x000000ff07097290 */ /* 0x000fe4000fffe1ff */
[----:B------:R-:W-:Y:S02]  /*1400*/  @!UP0 USEL UR8, UR5, UR8, !UP2 ;  /* 0x0000000805088287 */ /* 0x000fe4000d000000 */
[----:B------:R-:W-:Y:S02]  /*1410*/  UIMAD UR9, UR19, UR9, UR4 ;  /* 0x00000009130972a4 */ /* 0x000fe4000f8e0204 */
[----:B------:R-:W-:Y:S02]  /*1420*/  @!UP0 UIADD3 UR7, UPT, UPT, UR7, -UR8, URZ ;  /* 0x8000000807078290 */ /* 0x000fe4000fffe0ff */
[----:B------:R-:W-:-:S02]  /*1430*/  @!UP0 UIMAD UR6, UR9, UR6, UR8 ;  /* 0x00000006090682a4 */ /* 0x000fc4000f8e0208 */
[----:B------:R-:W-:Y:S02]  /*1440*/  @!UP0 UIMAD UR4, UR7, UR19, UR5 ;  /* 0x00000013070482a4 */ /* 0x000fe4000f8e0205 */
[----:B------:R-:W-:Y:S02]  /*1450*/  UIMAD UR30, UR20, UR11, UR30 ;  /* 0x0000000b141e72a4 */ /* 0x000fe4000f8e021e */
[----:B------:R-:W-:Y:S01]  /*1460*/  UIMAD UR31, UR4, UR14, UR10 ;  /* 0x0000000e041f72a4 */ /* 0x000fe2000f8e020a */
[----:B------:R-:W-:Y:S02]  /*1470*/  @!UP0 UMOV UR5, UR6 ;  /* 0x0000000600058c82 */ /* 0x000fe40008000000 */
[----:B------:R-:W-:-:S12]  /*1480*/  UIMAD UR30, UR5, UR20, UR30 ;  /* 0x00000014051e72a4 */ /* 0x000fd8000f8e021e */
.L_x_18:
[----:B------:R-:W-:-:S09]  /*1490*/  UISETP.NE.AND UP0, UPT, UR22, 0x1, UPT ;  /* 0x000000011600788c */ /* 0x000fd2000bf05270 */
[----:B------:R-:W-:Y:S05]  /*14a0*/  BRA.U UP0, `(.L_x_19) ;  /* 0x0000000100407547 */ /* 0x000fea000b800000 */
[----:B------:R-:W2:Y:S01]  /*14b0*/  LDCU.128 UR8, c[0x0][0xb10] ;  /* 0x00016200ff0877ac */ /* 0x000ea20008000c00 */
[----:B------:R-:W3:Y:S01]  /*14c0*/  LDCU UR12, c[0x0][0xb0c] ;  /* 0x00016180ff0c77ac */ /* 0x000ee20008000800 */
[----:B------:R-:W4:Y:S01]  /*14d0*/  LDCU UR13, c[0x0][0xb20] ;  /* 0x00016400ff0d77ac */ /* 0x000f220008000800 */
[----:B--2---:R-:W-:Y:S02]  /*14e0*/  UIMAD.WIDE.U32 UR4, UR30, UR8, URZ ;  /* 0x000000081e0472a5 */ /* 0x004fe4000f8e00ff */
[----:B------:R-:W-:Y:S02]  /*14f0*/  UIMAD.WIDE.U32 UR6, UR31, UR11, URZ ;  /* 0x0000000b1f0672a5 */ /* 0x000fe4000f8e00ff */
[----:B---3--:R-:W-:Y:S02]  /*1500*/  UISETP.NE.AND UP0, UPT, UR12, 0x1, UPT ;  /* 0x000000010c00788c */ /* 0x008fe4000bf05270 */
[----:B------:R-:W-:-:S03]  /*1510*/  USHF.R.U32.HI UR5, URZ, UR9, UR5 ;  /* 0x00000009ff057299 */ /* 0x000fc60008011605 */
[----:B------:R-:W-:Y:S01]  /*1520*/  UMOV UR4, UR7 ;  /* 0x0000000700047c82 */ /* 0x000fe20008000000 */
[----:B------:R-:W-:Y:S02]  /*1530*/  USEL UR5, UR30, UR5, !UP0 ;  /* 0x000000051e057287 */ /* 0x000fe4000c000000 */
[----:B------:R-:W-:Y:S02]  /*1540*/  UISETP.NE.AND UP0, UPT, UR10, 0x1, UPT ;  /* 0x000000010a00788c */ /* 0x000fe4000bf05270 */
[----:B----4-:R-:W-:-:S04]  /*1550*/  USHF.R.U32.HI UR4, URZ, UR13, UR4 ;  /* 0x0000000dff047299 */ /* 0x010fc80008011604 */
[----:B------:R-:W-:-:S04]  /*1560*/  USEL UR4, UR31, UR4, !UP0 ;  /* 0x000000041f047287 */ /* 0x000fc8000c000000 */
[----:B------:R-:W-:Y:S02]  /*1570*/  UIADD3 UR6, UPT, UPT, UR5, -UR4, URZ ;  /* 0x8000000405067290 */ /* 0x000fe4000fffe0ff */
[----:B------:R-:W-:Y:S02]  /*1580*/  UIADD3 UR4, UPT, UPT, -UR5, UR4, URZ ;  /* 0x0000000405047290 */ /* 0x000fe4000fffe1ff */
[----:B------:R-:W-:Y:S02]  /*1590*/  UIMAD UR31, UR6, UR10, UR31 ;  /* 0x0000000a061f72a4 */ /* 0x000fe4000f8e021f */
[----:B------:R-:W-:-:S12]  /*15a0*/  UIMAD UR30, UR4, UR12, UR30 ;  /* 0x0000000c041e72a4 */ /* 0x000fd8000f8e021e */
.L_x_19:
[----:B------:R-:W-:Y:S01]  /*15b0*/  UISETP.NE.AND UP0, UPT, UR18, 0x2, UPT ;  /* 0x000000021200788c */ /* 0x000fe2000bf05270 */
[----:B------:R-:W-:Y:S09]  /*15c0*/  BRA.U !UP5, `(.L_x_20) ;  /* 0x000000010d0c7547 */ /* 0x000ff2000b800000 */
[----:B------:R-:W-:Y:S01]  /*15d0*/  UCGABAR_WAIT ;  /* 0x0000000000007dc7 */ /* 0x000fe20008000000 */
[----:B------:R-:W-:Y:S01]  /*15e0*/  CCTL.IVALL ;  /* 0x00000000ff00798f */ /* 0x000fe20002000000 */
[----:B------:R-:W-:Y:S05]  /*15f0*/  BRA `(.L_x_21) ;  /* 0x0000000000047947 */ /* 0x000fea0003800000 */
.L_x_20:
[----:B------:R-:W-:Y:S06]  /*1600*/  BAR.SYNC.DEFER_BLOCKING 0x0 ;  /* 0x0000000000007b1d */ /* 0x000fec0000010000 */
.L_x_21:
[----:B------:R-:W-:Y:S05]  /*1610*/  BRA.U UP0, `(.L_x_22) ;  /* 0x0000001100a47547 */ /* 0x000fea000b800000 */
[----:B------:R-:W2:Y:S01]  /*1620*/  LDCU UR6, c[0x0][0x38c] ;  /* 0x00007180ff0677ac */ /* 0x000ea20008000800 */
[----:B------:R-:W3:Y:S01]  /*1630*/  S2UR UR8, SR_CgaCtaId ;  /* 0x00000000000879c3 */ /* 0x000ee20000008800 */
[----:B------:R-:W-:Y:S01]  /*1640*/  PLOP3.LUT P1, PT, PT, PT, UP3, 0x80, 0x8 ;  /* 0x000000000008781c */ /* 0x000fe20003f2f038 */
[----:B------:R-:W-:Y:S01]  /*1650*/  IMAD.MOV.U32 R12, RZ, RZ, 0x1 ;  /* 0x00000001ff0c7424 */ /* 0x000fe200078e00ff */
[----:B------:R-:W-:Y:S01]  /*1660*/  UMOV UR7, 0x400 ;  /* 0x0000040000077882 */ /* 0x000fe20000000000 */
[----:B------:R-:W-:Y:S01]  /*1670*/  UISETP.NE.AND UP1, UPT, UR18, URZ, UPT ;  /* 0x000000ff1200728c */ /* 0x000fe2000bf25270 */
[----:B------:R-:W-:Y:S01]  /*1680*/  ISETP.EQ.OR P2, PT, R0, RZ, P3 ;  /* 0x000000ff0000720c */ /* 0x000fe20001f42670 */
[----:B------:R-:W-:Y:S01]  /*1690*/  USEL UR24, URZ, 0x1, UP6 ;  /* 0x00000001ff187887 */ /* 0x000fe2000b000000 */
[----:B------:R-:W-:Y:S02]  /*16a0*/  PLOP3.LUT P1, PT, P1, PT, PT, 0x8, 0x80 ;  /* 0x000000000080781c */ /* 0x000fe40000f2e170 */
[----:B------:R-:W-:Y:S01]  /*16b0*/  CS2R R10, SRZ ;  /* 0x00000000000a7805 */ /* 0x000fe2000001ff00 */
[----:B------:R-:W-:Y:S01]  /*16c0*/  IMAD.MOV.U32 R9, RZ, RZ, RZ ;  /* 0x000000ffff097224 */ /* 0x000fe200078e00ff */
[----:B------:R-:W4:Y:S01]  /*16d0*/  LDCU UR40, c[0x0][0x370] ;  /* 0x00006e00ff2877ac */ /* 0x000f220008000800 */
[----:B------:R-:W-:Y:S01]  /*16e0*/  IMAD.MOV.U32 R8, RZ, RZ, 0x1 ;  /* 0x00000001ff087424 */ /* 0x000fe200078e00ff */
[----:B------:R-:W1:Y:S01]  /*16f0*/  LDCU.64 UR26, c[0x0][0x348] ;  /* 0x00006900ff1a77ac */ /* 0x000e620008000a00 */
[----:B--2---:R-:W-:-:S02]  /*1700*/  UIADD3 UR5, UPT, UPT, UR6, 0x1f, URZ ;  /* 0x0000001f06057890 */ /* 0x004fc4000fffe0ff */
[----:B------:R-:W-:Y:S02]  /*1710*/  USHF.R.U32.HI UR45, URZ, 0x5, UR28 ;  /* 0x00000005ff2d7899 */ /* 0x000fe4000801161c */
[----:B------:R-:W-:Y:S02]  /*1720*/  USHF.R.S32.HI UR4, URZ, 0x1f, UR5 ;  /* 0x0000001fff047899 */ /* 0x000fe40008011405 */
[----:B---3--:R-:W-:Y:S02]  /*1730*/  ULEA UR7, UR8, UR7, 0x18 ;  /* 0x0000000708077291 */ /* 0x008fe4000f8ec0ff */
[----:B------:R-:W-:Y:S02]  /*1740*/  ULEA.HI UR4, UR4, UR5, URZ, 0x5 ;  /* 0x0000000504047291 */ /* 0x000fe4000f8f28ff */
[----:B------:R-:W-:Y:S02]  /*1750*/  UIADD3 UR5, UPT, UPT, UR6, -0x1, URZ ;  /* 0xffffffff06057890 */ /* 0x000fe4000fffe0ff */
[----:B------:R-:W-:-:S02]  /*1760*/  USHF.R.S32.HI UR43, URZ, 0x5, UR4 ;  /* 0x00000005ff2b7899 */ /* 0x000fc40008011404 */
[----:B------:R-:W-:Y:S02]  /*1770*/  UISETP.GE.U32.AND UP2, UPT, UR5, -0x3f, UPT ;  /* 0xffffffc10500788c */ /* 0x000fe4000bf46070 */
[----:B------:R-:W-:Y:S02]  /*1780*/  UISETP.LT.U32.AND UP0, UPT, UR43, 0x3, UPT ;  /* 0x000000032b00788c */ /* 0x000fe4000bf01070 */
[----:B------:R-:W-:Y:S02]  /*1790*/  ULEA UR29, UR28, UR7, 0x1 ;  /* 0x000000071c1d7291 */ /* 0x000fe4000f8e08ff */
[----:B------:R-:W-:Y:S02]  /*17a0*/  USEL UR41, UR43, 0x3, UP0 ;  /* 0x000000032b297887 */ /* 0x000fe40008000000 */
[----:B------:R-:W-:Y:S02]  /*17b0*/  UIADD3 UR46, UPT, UPT, UR6, 0x3e, URZ ;  /* 0x0000003e062e7890 */ /* 0x000fe4000fffe0ff */
[----:B------:R-:W-:-:S02]  /*17c0*/  UIADD3 UR21, UPT, UPT, UR41, -0x1, URZ ;  /* 0xffffffff29157890 */ /* 0x000fc4000fffe0ff */
[----:B------:R-:W-:Y:S01]  /*17d0*/  @UP2 UIADD3 UR21, UPT, UPT, UR41, URZ, URZ ;  /* 0x000000ff29152290 */ /* 0x000fe2000fffe0ff */
[----:B------:R-:W2:Y:S01]  /*17e0*/  LDCU UR39, c[0x0][0x374] ;  /* 0x00006e80ff2777ac */ /* 0x000ea20008000800 */
[----:B------:R-:W-:Y:S02]  /*17f0*/  USEL UR24, UR24, 0x2, UP1 ;  /* 0x0000000218187887 */ /* 0x000fe40008800000 */
[----:B------:R-:W-:Y:S02]  /*1800*/  UIADD3 UR29, UPT, UPT, UR29, 0xb800, URZ ;  /* 0x0000b8001d1d7890 */ /* 0x000fe4000fffe0ff */
[----:B------:R-:W-:Y:S02]  /*1810*/  UIADD3 UR44, UPT, UPT, UR43, -UR41, URZ ;  /* 0x800000292b2c7290 */ /* 0x000fe4000fffe0ff */
[----:B------:R-:W-:Y:S01]  /*1820*/  UIADD3 UR21, UPT, UPT, UR21, 0x1, URZ ;  /* 0x0000000115157890 */ /* 0x000fe2000fffe0ff */
[----:B-1--4-:R-:W-:-:S11]  /*1830*/  UMOV UR5, URZ ;  /* 0x000000ff00057c82 */ /* 0x012fd60008000000 */
.L_x_42:
[----:B-1----:R-:W1:Y:S02]  /*1840*/  S2UR UR4, SR_CgaCtaId ;  /* 0x00000000000479c3 */ /* 0x002e640000008800 */
[----:B-1----:R-:W-:-:S09]  /*1850*/  UISETP.NE.AND UP0, UPT, UR4, URZ, UPT ;  /* 0x000000ff0400728c */ /* 0x002fd2000bf05270 */
[----:B------:R-:W-:Y:S05]  /*1860*/  BRA.U UP0, `(.L_x_23) ;  /* 0x0000000100287547 */ /* 0x000fea000b800000 */
[----:B------:R-:W-:Y:S02]  /*1870*/  LEA R0, R9, UR7, 0x3 ;  /* 0x0000000709007c11 */ /* 0x000fe4000f8e18ff */
[----:B------:R-:W-:-:S04]  /*1880*/  SHF.L.U32 R3, R8, 0x1f, RZ ;  /* 0x0000001f08037819 */ /* 0x000fc800000006ff */
[----:B------:R-:W1:Y:S02]  /*1890*/  SYNCS.PHASECHK.TRANS64.TRYWAIT P0, [R0+URZ+0xf0], R3 ;  /* 0x0000f003000075a7 */ /* 0x000e6400080011ff */
[----:B-1----:R-:W-:Y:S05]  /*18a0*/  @!P0 BRA `(.L_x_24) ;  /* 0x0000007c00148947 */ /* 0x002fea0003800000 */
.L_x_137:
[----:B------:R3:W-:Y:S01]  /*18b0*/  SYNCS.ARRIVE.TRANS64.A1T0 RZ, [R0+URZ+0xe0], RZ ;  /* 0x0000e0ff00ff79a7 */ /* 0x0007e200081000ff */
[----:B------:R-:W-:-:S05]  /*18c0*/  VIADD R9, R9, 0x1 ;  /* 0x0000000109097836 */ /* 0x000fca0000000000 */
[----:B------:R-:W-:-:S04]  /*18d0*/  ISETP.NE.AND P0, PT, R9, 0x2, PT ;  /* 0x000000020900780c */ /* 0x000fc80003f05270 */
[----:B-1----:R-:W-:Y:S02]  /*18e0*/  SEL R3, RZ, 0x1, P0 ;  /* 0x00000001ff037807 */ /* 0x002fe40000000000 */
[----:B------:R-:W-:Y:S02]  /*18f0*/  SEL R9, R9, RZ, P0 ;  /* 0x000000ff09097207 */ /* 0x000fe40000000000 */
[----:B------:R-:W-:-:S07]  /*1900*/  LOP3.LUT R8, R8, R3, RZ, 0x3c, !PT ;  /* 0x0000000308087212 */ /* 0x000fce00078e3cff */
.L_x_23:
[----:B------:R-:W-:Y:S01]  /*1910*/  ULEA UR4, UR5, UR7, 0x3 ;  /* 0x0000000705047291 */ /* 0x000fe2000f8e18ff */
[----:B---3--:R-:W-:Y:S01]  /*1920*/  SHF.L.U32 R0, R12, 0x1f, RZ ;  /* 0x0000001f0c007819 */ /* 0x008fe200000006ff */
[----:B------:R-:W-:Y:S02]  /*1930*/  UISETP.GE.U32.AND UP0, UPT, UR46, 0x3f, UPT ;  /* 0x0000003f2e00788c */ /* 0x000fe4000bf06070 */
[----:B------:R-:W-:Y:S02]  /*1940*/  USHF.L.U32 UR35, UR30, 0x6, URZ ;  /* 0x000000061e237899 */ /* 0x000fe400080006ff */
[----:B------:R-:W-:Y:S01]  /*1950*/  ULEA UR19, UR31, UR45, 0x8 ;  /* 0x0000002d1f137291 */ /* 0x000fe2000f8e40ff */
[----:B------:R-:W-:Y:S02]  /*1960*/  UMOV UR13, URZ ;  /* 0x000000ff000d7c82 */ /* 0x000fe40008000000 */
[----:B------:R1:W3:Y:S02]  /*1970*/  SYNCS.PHASECHK.TRANS64.TRYWAIT P0, [UR4+0x18], R0 ;  /* 0x00001800ff0075a7 */ /* 0x0002e40008001104 */
[----:B------:R-:W-:Y:S07]  /*1980*/  BRA.U !UP0, `(.L_x_25) ;  /* 0x0000000108c07547 */ /* 0x000fee000b800000 */
[----:B------:R-:W-:Y:S01]  /*1990*/  UMOV UR6, URZ ;  /* 0x000000ff00067c82 */ /* 0x000fe20008000000 */
[----:B------:R-:W-:-:S05]  /*19a0*/  UMOV UR4, UR5 ;  /* 0x0000000500047c82 */ /* 0x000fca0008000000 */
.L_x_31:
[----:B------:R-:W-:Y:S01]  /*19b0*/  ULEA UR33, UR4, UR7, 0x3 ;  /* 0x0000000704217291 */ /* 0x000fe2000f8e18ff */
[----:B---3--:R-:W-:Y:S01]  /*19c0*/  @!P3 MOV R2, 0x5000 ;  /* 0x000050000002b802 */ /* 0x008fe20000000f00 */
[----:B-1-34-:R-:W-:Y:S10]  /*19d0*/  @P0 BRA `(.L_x_26) ;  /* 0x00000000000c0947 */ /* 0x01aff40003800000 */
[----:B------:R-:W-:-:S04]  /*19e0*/  SHF.L.U32 R3, R12, 0x1f, RZ ;  /* 0x0000001f0c037819 */ /* 0x000fc800000006ff */
[----:B------:R-:W3:Y:S02]  /*19f0*/  SYNCS.PHASECHK.TRANS64.TRYWAIT P0, [UR33+0x18], R3 ;  /* 0x00001803ff0075a7 */ /* 0x000ee40008001121 */
[----:B---3--:R-:W-:Y:S05]  /*1a00*/  @!P0 BRA `(.L_x_27) ;  /* 0x0000007800d08947 */ /* 0x008fea0003800000 */
.L_x_26:
[----:B------:R3:W-:Y:S01]  /*1a10*/  @!P3 SYNCS.ARRIVE.TRANS64 RZ, [UR33], R2 ;  /* 0x00000002ffffb9a7 */ /* 0x0007e20008000021 */
[----:B------:R-:W-:-:S04]  /*1a20*/  ULOP3.LUT UR5, UR24, 0x2, URZ, 0xfc, !UPT ;  /* 0x0000000218057892 */ /* 0x000fc8000f8efcff */
[----:B------:R-:W-:-:S09]  /*1a30*/  UISETP.NE.AND UP0, UPT, UR5, 0x2, UPT ;  /* 0x000000020500788c */ /* 0x000fd2000bf05270 */
[----:B------:R-:W-:Y:S05]  /*1a40*/  BRA.U UP0, `(.L_x_28) ;  /* 0x0000000100047547 */ /* 0x000fea000b800000 */
[----:B--2---:R-:W-:Y:S05]  /*1a50*/  BPT.TRAP 0x1 ;  /* 0x000000040000795c */ /* 0x004fea0000300000 */
.L_x_28:
[----:B------:R-:W-:Y:S04]  /*1a60*/  BSSY.RECONVERGENT B0, `(.L_x_29) ;  /* 0x0000003000007945 */ /* 0x000fe80003800200 */
[----:B------:R-:W-:Y:S05]  /*1a70*/  @P2 BRA `(.L_x_30) ;  /* 0x0000000000042947 */ /* 0x000fea0003800000 */
[----:B--2---:R-:W-:Y:S05]  /*1a80*/  BPT.TRAP 0x1 ;  /* 0x000000040000795c */ /* 0x004fea0000300000 */
.L_x_30:
[----:B--2---:R-:W-:Y:S05]  /*1a90*/  BSYNC.RECONVERGENT B0 ;  /* 0x0000000000007941 */ /* 0x004fea0003800200 */
.L_x_29:
[----:B------:R-:W-:Y:S02]  /*1aa0*/  UIADD3 UR5, UPT, UPT, UR4, 0x1, URZ ;  /* 0x0000000104057890 */ /* 0x000fe4000fffe0ff */
[----:B------:R-:W-:Y:S02]  /*1ab0*/  ULEA UR32, UR4, UR7, 0xc ;  /* 0x0000000704207291 */ /* 0x000fe4000f8e60ff */
[----:B------:R-:W-:Y:S02]  /*1ac0*/  UISETP.NE.AND UP0, UPT, UR5, 0x3, UPT ;  /* 0x000000030500788c */ /* 0x000fe4000bf05270 */
[----:B------:R-:W-:Y:S02]  /*1ad0*/  USHF.L.U32 UR34, UR6, 0x5, URZ ;  /* 0x0000000506227899 */ /* 0x000fe400080006ff */
[----:B------:R-:W-:Y:S02]  /*1ae0*/  USEL UR9, URZ, 0x1, UP0 ;  /* 0x00000001ff097887 */ /* 0x000fe40008000000 */
[----:B------:R-:W-:-:S02]  /*1af0*/  USEL UR5, UR5, URZ, UP0 ;  /* 0x000000ff05057287 */ /* 0x000fc40008000000 */
[----:B------:R-:W-:Y:S02]  /*1b00*/  ULEA UR4, UR4, UR28, 0xd ;  /* 0x0000001c04047291 */ /* 0x000fe4000f8e68ff */
[----:B------:R-:W-:Y:S01]  /*1b10*/  ULEA UR8, UR5, UR7, 0x3 ;  /* 0x0000000705087291 */ /* 0x000fe2000f8e18ff */
[----:B------:R-:W-:Y:S01]  /*1b20*/  LOP3.LUT R12, R12, UR9, RZ, 0x3c, !PT ;  /* 0x000000090c0c7c12 */ /* 0x000fe2000f8e3cff */
[----:B------:R-:W-:Y:S02]  /*1b30*/  UIADD3 UR6, UPT, UPT, UR6, 0x1, URZ ;  /* 0x0000000106067890 */ /* 0x000fe4000fffe0ff */
[----:B------:R-:W-:Y:S01]  /*1b40*/  UIADD3 UR10, UP1, UPT, UR26, 0x80, URZ ;  /* 0x000000801a0a7890 */ /* 0x000fe2000ff3e0ff */
[----:B-1----:R-:W-:Y:S01]  /*1b50*/  SHF.L.U32 R0, R12, 0x1f, RZ ;  /* 0x0000001f0c007819 */ /* 0x002fe200000006ff */
[----:B------:R-:W-:Y:S02]  /*1b60*/  ULEA UR4, UR4, UR7, 0x1 ;  /* 0x0000000704047291 */ /* 0x000fe4000f8e08ff */
[----:B------:R-:W-:Y:S01]  /*1b70*/  UIADD3.X UR11, UPT, UPT, URZ, UR27, URZ, UP1, !UPT ;  /* 0x0000001bff0b7290 */ /* 0x000fe20008ffe4ff */
[----:B------:R4:W1:Y:S01]  /*1b80*/  SYNCS.PHASECHK.TRANS64.TRYWAIT P0, [UR8+0x18], R0 ;  /* 0x00001800ff0075a7 */ /* 0x0008620008001108 */
[----:B------:R-:W-:-:S02]  /*1b90*/  UIADD3 UR8, UP0, UPT, UR26, 0x180, URZ ;  /* 0x000001801a087890 */ /* 0x000fc4000ff1e0ff */
[----:B------:R-:W-:Y:S02]  /*1ba0*/  UIADD3 UR32, UPT, UPT, UR32, 0x8800, URZ ;  /* 0x0000880020207890 */ /* 0x000fe4000fffe0ff */
[----:B------:R-:W-:Y:S02]  /*1bb0*/  UIADD3.X UR9, UPT, UPT, URZ, UR27, URZ, UP0, !UPT ;  /* 0x0000001bff097290 */ /* 0x000fe400087fe4ff */
[----:B------:R-:W-:Y:S02]  /*1bc0*/  UISETP.NE.AND UP0, UPT, UR6, UR21, UPT ;  /* 0x000000150600728c */ /* 0x000fe4000bf05270 */
[----:B------:R-:W-:Y:S01]  /*1bd0*/  UIADD3 UR16, UPT, UPT, UR4, 0xb800, URZ ;  /* 0x0000b80004107890 */ /* 0x000fe2000fffe0ff */
[----:B------:R-:W-:Y:S01]  /*1be0*/  UMOV UR12, 0x0 ;  /* 0x00000000000c7882 */ /* 0x000fe20000000000 */
[----:B------:R-:W-:Y:S01]  /*1bf0*/  UMOV UR13, 0x10000000 ;  /* 0x10000000000d7882 */ /* 0x000fe20000000000 */
[----:B------:R-:W-:Y:S01]  /*1c00*/  UMOV UR4, 0x30000 ;  /* 0x0003000000047882 */ /* 0x000fe20000000000 */
[----:B------:R-:W-:Y:S01]  /*1c10*/  UMOV UR20, UR36 ;  /* 0x0000002400147c82 */ /* 0x000fe20008000000 */
[----:B------:R-:W-:Y:S01]  /*1c20*/  UMOV UR17, UR33 ;  /* 0x0000002100117c82 */ /* 0x000fe20008000000 */
[----:B------:R-:W-:Y:S01]  /*1c30*/  UMOV UR18, UR34 ;  /* 0x0000002200127c82 */ /* 0x000fe20008000000 */
[----:B------:R-:W-:Y:S02]  /*1c40*/  UTMALDG.3D [UR32], [UR10], desc[UR12] ;  /* 0x00000c200a0075b4 */ /* 0x000fe40008011000 */
[----:B------:R2:W-:Y:S02]  /*1c50*/  UTMALDG.3D.MULTICAST [UR16], [UR8], UR4, desc[UR12] ;  /* 0x00000c10080073b4 */ /* 0x0005e40008011804 */
[----:B--2---:R-:W-:Y:S01]  /*1c60*/  UMOV UR13, UR21 ;  /* 0x00000015000d7c82 */ /* 0x004fe20008000000 */
[----:B------:R-:W-:Y:S01]  /*1c70*/  UMOV UR4, UR5 ;  /* 0x0000000500047c82 */ /* 0x000fe20008000000 */
[----:B------:R-:W-:Y:S05]  /*1c80*/  BRA.U UP0, `(.L_x_31) ;  /* 0xfffffffd00487547 */ /* 0x000fea000b83ffff */
.L_x_25:
[----:B------:R-:W-:Y:S01]  /*1c90*/  ULEA UR4, UR5, UR7, 0x3 ;  /* 0x0000000705047291 */ /* 0x000fe2000f8e18ff */
[----:B-1--4-:R-:W-:Y:S01]  /*1ca0*/  SHF.L.U32 R0, R12, 0x1f, RZ ;  /* 0x0000001f0c007819 */ /* 0x012fe200000006ff */
[----:B------:R-:W-:Y:S01]  /*1cb0*/  @!P1 SYNCS.ARRIVE.TRANS64.A1T0 RZ, [UR7+0x78], RZ ;  /* 0x000078ffffff99a7 */ /* 0x000fe20008100007 */
[----:B------:R-:W-:-:S06]  /*1cc0*/  UISETP.GT.AND UP0, UPT, UR43, UR41, UPT ;  /* 0x000000292b00728c */ /* 0x000fcc000bf04270 */
[----:B---3--:R1:W3:Y:S03]  /*1cd0*/  SYNCS.PHASECHK.TRANS64.TRYWAIT P0, [UR4+0x18], R0 ;  /* 0x00001800ff0075a7 */ /* 0x0082e60008001104 */
[----:B------:R-:W-:Y:S05]  /*1ce0*/  BRA.U !UP0, `(.L_x_32) ;  /* 0x0000000108bc7547 */ /* 0x000fea000b800000 */
[----:B------:R-:W-:Y:S01]  /*1cf0*/  UIADD3 UR25, UPT, UPT, UR44, UR13, URZ ;  /* 0x0000000d2c197290 */ /* 0x000fe2000fffe0ff */
[----:B------:R-:W-:-:S11]  /*1d00*/  UMOV UR4, UR5 ;  /* 0x0000000500047c82 */ /* 0x000fd60008000000 */
.L_x_38:
[----:B------:R-:W-:Y:S01]  /*1d10*/  ULEA UR9, UR4, UR7, 0x3 ;  /* 0x0000000704097291 */ /* 0x000fe2000f8e18ff */
[----:B---3--:R-:W-:Y:S01]  /*1d20*/  @!P3 MOV R2, 0x5000 ;  /* 0x000050000002b802 */ /* 0x008fe20000000f00 */
[----:B-1-3--:R-:W-:Y:S10]  /*1d30*/  @P0 BRA `(.L_x_33) ;  /* 0x00000000000c0947 */ /* 0x00aff40003800000 */
[----:B------:R-:W-:-:S04]  /*1d40*/  SHF.L.U32 R3, R12, 0x1f, RZ ;  /* 0x0000001f0c037819 */ /* 0x000fc800000006ff */
[----:B------:R-:W3:Y:S02]  /*1d50*/  SYNCS.PHASECHK.TRANS64.TRYWAIT P0, [UR9+0x18], R3 ;  /* 0x00001803ff0075a7 */ /* 0x000ee40008001109 */
[----:B---3--:R-:W-:Y:S05]  /*1d60*/  @!P0 BRA `(.L_x_34) ;  /* 0x0000007800108947 */ /* 0x008fea0003800000 */
.L_x_33:
[----:B------:R3:W-:Y:S01]  /*1d70*/  @!P3 SYNCS.ARRIVE.TRANS64 RZ, [UR9], R2 ;  /* 0x00000002ffffb9a7 */ /* 0x0007e20008000009 */
[----:B------:R-:W-:-:S04]  /*1d80*/  ULOP3.LUT UR5, UR24, 0x2, URZ, 0xfc, !UPT ;  /* 0x0000000218057892 */ /* 0x000fc8000f8efcff */
[----:B------:R-:W-:-:S09]  /*1d90*/  UISETP.NE.AND UP0, UPT, UR5, 0x2, UPT ;  /* 0x000000020500788c */ /* 0x000fd2000bf05270 */
[----:B------:R-:W-:Y:S05]  /*1da0*/  BRA.U UP0, `(.L_x_35) ;  /* 0x0000000100047547 */ /* 0x000fea000b800000 */
[----:B--2---:R-:W-:Y:S05]  /*1db0*/  BPT.TRAP 0x1 ;  /* 0x000000040000795c */ /* 0x004fea0000300000 */
.L_x_35:
[----:B------:R-:W-:Y:S04]  /*1dc0*/  BSSY.RECONVERGENT B0, `(.L_x_36) ;  /* 0x0000003000007945 */ /* 0x000fe80003800200 */
[----:B------:R-:W-:Y:S05]  /*1dd0*/  @P2 BRA `(.L_x_37) ;  /* 0x0000000000042947 */ /* 0x000fea0003800000 */
[----:B--2---:R-:W-:Y:S05]  /*1de0*/  BPT.TRAP 0x1 ;  /* 0x000000040000795c */ /* 0x004fea0000300000 */
.L_x_37:
[----:B--2---:R-:W-:Y:S05]  /*1df0*/  BSYNC.RECONVERGENT B0 ;  /* 0x0000000000007941 */ /* 0x004fea0003800200 */
.L_x_36:
[----:B------:R-:W-:Y:S02]  /*1e00*/  UIADD3 UR5, UPT, UPT, UR4, 0x1, URZ ;  /* 0x0000000104057890 */ /* 0x000fe4000fffe0ff */
[----:B------:R-:W-:Y:S02]  /*1e10*/  UIADD3 UR14, UP1, UPT, UR26, 0x80, URZ ;  /* 0x000000801a0e7890 */ /* 0x000fe4000ff3e0ff */
[----:B------:R-:W-:Y:S02]  /*1e20*/  UISETP.NE.AND UP0, UPT, UR5, 0x3, UPT ;  /* 0x000000030500788c */ /* 0x000fe4000bf05270 */
[----:B------:R-:W-:Y:S02]  /*1e30*/  USHF.L.U32 UR10, UR13, 0x5, URZ ;  /* 0x000000050d0a7899 */ /* 0x000fe400080006ff */
[----:B------:R-:W-:Y:S02]  /*1e40*/  USEL UR8, URZ, 0x1, UP0 ;  /* 0x00000001ff087887 */ /* 0x000fe40008000000 */
[----:B------:R-:W-:-:S02]  /*1e50*/  USEL UR5, UR5, URZ, UP0 ;  /* 0x000000ff05057287 */ /* 0x000fc40008000000 */
[----:B------:R-:W-:Y:S02]  /*1e60*/  UIADD3 UR22, UP0, UPT, UR26, 0x180, URZ ;  /* 0x000001801a167890 */ /* 0x000fe4000ff1e0ff */
[----:B------:R-:W-:Y:S01]  /*1e70*/  LOP3.LUT R12, R12, UR8, RZ, 0x3c, !PT ;  /* 0x000000080c0c7c12 */ /* 0x000fe2000f8e3cff */
[----:B------:R-:W-:Y:S02]  /*1e80*/  ULEA UR8, UR4, UR7, 0xc ;  /* 0x0000000704087291 */ /* 0x000fe4000f8e60ff */
[----:B------:R-:W-:Y:S01]  /*1e90*/  ULEA UR6, UR5, UR7, 0x3 ;  /* 0x0000000705067291 */ /* 0x000fe2000f8e18ff */
[----:B-1----:R-:W-:Y:S01]  /*1ea0*/  SHF.L.U32 R0, R12, 0x1f, RZ ;  /* 0x0000001f0c007819 */ /* 0x002fe200000006ff */
[----:B------:R-:W-:Y:S02]  /*1eb0*/  UIADD3 UR8, UPT, UPT, UR8, 0x8800, URZ ;  /* 0x0000880008087890 */ /* 0x000fe4000fffe0ff */
[----:B------:R-:W-:Y:S02]  /*1ec0*/  UIADD3.X UR15, UPT, UPT, URZ, UR27, URZ, UP1, !UPT ;  /* 0x0000001bff0f7290 */ /* 0x000fe40008ffe4ff */
[----:B------:R-:W-:-:S02]  /*1ed0*/  ULEA UR16, UR4, UR29, 0xe ;  /* 0x0000001d04107291 */ /* 0x000fc4000f8e70ff */
[----:B------:R-:W-:Y:S01]  /*1ee0*/  UIADD3.X UR23, UPT, UPT, URZ, UR27, URZ, UP0, !UPT ;  /* 0x0000001bff177290 */ /* 0x000fe200087fe4ff */
[----:B------:R4:W1:Y:S01]  /*1ef0*/  SYNCS.PHASECHK.TRANS64.TRYWAIT P0, [UR6+0x18], R0 ;  /* 0x00001800ff0075a7 */ /* 0x0008620008001106 */
[----:B------:R-:W-:Y:S01]  /*1f00*/  UMOV UR30, 0x0 ;  /* 0x00000000001e7882 */ /* 0x000fe20000000000 */
[----:B------:R-:W-:Y:S01]  /*1f10*/  UMOV UR31, 0x10000000 ;  /* 0x10000000001f7882 */ /* 0x000fe20000000000 */
[----:B------:R-:W-:Y:S01]  /*1f20*/  UMOV UR11, UR35 ;  /* 0x00000023000b7c82 */ /* 0x000fe20008000000 */
[----:B------:R-:W-:Y:S01]  /*1f30*/  UMOV UR12, UR36 ;  /* 0x00000024000c7c82 */ /* 0x000fe20008000000 */
[----:B------:R-:W-:Y:S01]  /*1f40*/  UMOV UR6, 0x30000 ;  /* 0x0003000000067882 */ /* 0x000fe20000000000 */
[----:B------:R-:W-:Y:S01]  /*1f50*/  UMOV UR20, UR36 ;  /* 0x0000002400147c82 */ /* 0x000fe20008000000 */
[----:B------:R-:W-:Y:S01]  /*1f60*/  UMOV UR17, UR9 ;  /* 0x0000000900117c82 */ /* 0x000fe20008000000 */
[----:B------:R-:W-:Y:S01]  /*1f70*/  UMOV UR18, UR10 ;  /* 0x0000000a00127c82 */ /* 0x000fe20008000000 */
[----:B------:R4:W-:Y:S01]  /*1f80*/  UTMALDG.3D [UR8], [UR14], desc[UR30] ;  /* 0x00001e080e0075b4 */ /* 0x0009e20008011000 */
[----:B------:R-:W-:Y:S01]  /*1f90*/  UIADD3 UR13, UPT, UPT, UR13, 0x1, URZ ;  /* 0x000000010d0d7890 */ /* 0x000fe2000fffe0ff */
[----:B------:R-:W-:-:S03]  /*1fa0*/  UMOV UR4, UR5 ;  /* 0x0000000500047c82 */ /* 0x000fc60008000000 */
[----:B------:R-:W-:Y:S01]  /*1fb0*/  UISETP.NE.AND UP0, UPT, UR13, UR25, UPT ;  /* 0x000000190d00728c */ /* 0x000fe2000bf05270 */
[----:B------:R4:W-:Y:S08]  /*1fc0*/  UTMALDG.3D.MULTICAST [UR16], [UR22], UR6, desc[UR30] ;  /* 0x00001e10160073b4 */ /* 0x0009f00008011806 */
[----:B----4-:R-:W-:Y:S05]  /*1fd0*/  BRA.U UP0, `(.L_x_38) ;  /* 0xfffffffd004c7547 */ /* 0x010fea000b83ffff */
.L_x_32:
[C---:B------:R-:W-:Y:S01]  /*1fe0*/  LEA R3, R11.reuse, UR7, 0x3 ;  /* 0x000000070b037c11 */ /* 0x040fe2000f8e18ff */
[----:B------:R-:W-:Y:S01]  /*1ff0*/  NOP ;  /* 0x0000000000007918 */ /* 0x000fe20000000000 */
[----:B-1----:R-:W-:Y:S02]  /*2000*/  SHF.L.U32 R0, R10, 0x1f, RZ ;  /* 0x0000001f0a007819 */ /* 0x002fe400000006ff */
[----:B------:R-:W-:Y:S02]  /*2010*/  LEA R5, R11, UR7, 0x4 ;  /* 0x000000070b057c11 */ /* 0x000fe4000f8e20ff */
[----:B---3--:R-:W1:Y:S02]  /*2020*/  SYNCS.PHASECHK.TRANS64.TRYWAIT P0, [R3+URZ+0x80], R0 ;  /* 0x00008000030075a7 */ /* 0x008e6400080011ff */
[----:B-1----:R-:W-:Y:S05]  /*2030*/  @!P0 BRA `(.L_x_39) ;  /* 0x0000007400748947 */ /* 0x002fea0003800000 */
.L_x_140:
[----:B------:R-:W3:Y:S01]  /*2040*/  LDS.128 R4, [R5+0x110] ;  /* 0x0001100005047984 */ /* 0x000ee20000000c00 */
[----:B------:R-:W-:Y:S01]  /*2050*/  UISETP.GE.AND UP0, UPT, UR42, 0x1, UPT ;  /* 0x000000012a00788c */ /* 0x000fe2000bf06270 */
[----:B------:R-:W-:Y:S01]  /*2060*/  @!PT LDS RZ, [RZ] ;  /* 0x00000000fffff984 */ /* 0x000fe20000000800 */
[----:B------:R-:W-:Y:S01]  /*2070*/  @!PT LDS RZ, [RZ] ;  /* 0x00000000fffff984 */ /* 0x000fe20000000800 */
[----:B------:R-:W-:Y:S01]  /*2080*/  @!PT LDS RZ, [RZ] ;  /* 0x00000000fffff984 */ /* 0x000fe20000000800 */
[----:B------:R-:W-:Y:S01]  /*2090*/  @!PT LDS RZ, [RZ] ;  /* 0x00000000fffff984 */ /* 0x000fe20000000800 */
[----:B------:R4:W-:Y:S06]  /*20a0*/  MEMBAR.ALL.CTA ;  /* 0x0000000000007992 */ /* 0x0009ec0000008000 */
[----:B----4-:R-:W4:Y:S01]  /*20b0*/  FENCE.VIEW.ASYNC.S ;  /* 0x00000000000073c6 */ /* 0x010f220000000000 */
[----:B---3--:R-:W-:-:S13]  /*20c0*/  LOP3.LUT P0, RZ, R6, 0x1, RZ, 0xc0, !PT ;  /* 0x0000000106ff7812 */ /* 0x008fda000780c0ff */
[----:B----4-:R-:W-:Y:S01]  /*20d0*/  VOTEU.ANY UP1, P0 ;  /* 0x0000000000ff7886 */ /* 0x010fe20000020100 */
[----:B------:R-:W-:-:S13]  /*20e0*/  PLOP3.LUT P0, PT, PT, PT, UP1, 0x80, 0x8 ;  /* 0x000000000008781c */ /* 0x000fda0003f0f018 */
[----:B-1----:R-:W-:Y:S02]  /*20f0*/  @P0 LOP3.LUT R0, R5, 0xffff, RZ, 0xc0, !PT ;  /* 0x0000ffff05000812 */ /* 0x002fe400078ec0ff */
[----:B------:R-:W-:Y:S02]  /*2100*/  @P0 MOV R2, R4 ;  /* 0x0000000400020202 */ /* 0x000fe40000000f00 */
[----:B------:R-:W-:Y:S01]  /*2110*/  @P0 R2UR UR6, R0 ;  /* 0x00000000000602ca */ /* 0x000fe200000e0000 */
[----:B------:R-:W-:Y:S01]  /*2120*/  VIADD R0, R3, 0x90 ;  /* 0x0000009003007836 */ /* 0x000fe20000000000 */
[----:B------:R-:W-:Y:S02]  /*2130*/  @P0 SHF.R.U32.HI R4, RZ, 0x10, R5 ;  /* 0x00000010ff040819 */ /* 0x000fe40000011605 */
[----:B------:R-:W-:Y:S02]  /*2140*/  @P0 R2UR UR8, R2 ;  /* 0x00000000020802ca */ /* 0x000fe400000e0000 */
[----:B------:R-:W-:-:S02]  /*2150*/  PRMT R0, RZ, 0x654, R0 ;  /* 0x00000654ff007816 */ /* 0x000fc40000000000 */
[----:B------:R-:W-:Y:S02]  /*2160*/  @P0 R2UR UR4, R4 ;  /* 0x00000000040402ca */ /* 0x000fe400000e0000 */
[----:B------:R1:W-:Y:S03]  /*2170*/  SYNCS.ARRIVE.TRANS64.RED.A1T0 RZ, [R0+URZ], RZ ;  /* 0x000000ff00ff79a7 */ /* 0x0003e600081004ff */
[----:B------:R-:W-:-:S04]  /*2180*/  @UP1 UMOV UR37, UR6 ;  /* 0x0000000600251c82 */ /* 0x000fc80008000000 */
[----:B------:R-:W-:-:S04]  /*2190*/  @UP1 UMOV UR38, UR8 ;  /* 0x0000000800261c82 */ /* 0x000fc80008000000 */
[----:B------:R-:W-:Y:S01]  /*21a0*/  @UP1 UMOV UR36, UR4 ;  /* 0x0000000400241c82 */ /* 0x000fe20008000000 */
[----:B------:R-:W-:Y:S05]  /*21b0*/  BRA.U !UP0, `(.L_x_40) ;  /* 0x0000000108d47547 */ /* 0x000fea000b800000 */
[----:B------:R-:W2:Y:S01]  /*21c0*/  LDCU.128 UR12, c[0x0][0xb10] ;  /* 0x00016200ff0c77ac */ /* 0x000ea20008000c00 */
[----:B------:R-:W3:Y:S01]  /*21d0*/  LDCU UR25, c[0x0][0xb20] ;  /* 0x00016400ff1977ac */ /* 0x000ee20008000800 */
[----:B------:R-:W4:Y:S01]  /*21e0*/  LDCU UR20, c[0x0][0xb0c] ;  /* 0x00016180ff1477ac */ /* 0x000f220008000800 */
[----:B------:R-:W1:Y:S01]  /*21f0*/  LDCU.64 UR10, c[0x0][0xb28] ;  /* 0x00016500ff0a77ac */ /* 0x000e620008000a00 */
[----:B------:R-:W-:Y:S02]  /*2200*/  UISETP.NE.AND UP3, UPT, UR42, 0x1, UPT ;  /* 0x000000012a00788c */ /* 0x000fe4000bf65270 */
[----:B--2---:R-:W-:Y:S02]  /*2210*/  UIMAD.WIDE.U32 UR16, UR39, UR15, URZ ;  /* 0x0000000f271072a5 */ /* 0x004fe4000f8e00ff */
[----:B------:R-:W-:Y:S02]  /*2220*/  UIMAD.WIDE.U32 UR8, UR40, UR12, URZ ;  /* 0x0000000c280872a5 */ /* 0x000fe4000f8e00ff */
[----:B------:R-:W-:-:S02]  /*2230*/  UISETP.NE.AND UP0, UPT, UR14, 0x1, UPT ;  /* 0x000000010e00788c */ /* 0x000fc4000bf05270 */
[----:B------:R-:W-:Y:S01]  /*2240*/  UIMAD.WIDE.U32 UR22, UR37, UR15, URZ ;  /* 0x0000000f251672a5 */ /* 0x000fe2000f8e00ff */
[----:B------:R-:W-:Y:S02]  /*2250*/  UMOV UR16, UR17 ;  /* 0x0000001100107c82 */ /* 0x000fe40008000000 */
[----:B------:R-:W-:Y:S01]  /*2260*/  UMOV UR8, UR9 ;  /* 0x0000000900087c82 */ /* 0x000fe20008000000 */
[----:B---3--:R-:W-:Y:S02]  /*2270*/  USHF.R.U32.HI UR16, URZ, UR25, UR16 ;  /* 0x00000019ff107299 */ /* 0x008fe40008011610 */
[----:B----4-:R-:W-:Y:S02]  /*2280*/  UISETP.NE.AND UP2, UPT, UR20, 0x1, UPT ;  /* 0x000000011400788c */ /* 0x010fe4000bf45270 */
[----:B------:R-:W-:Y:S02]  /*2290*/  USHF.R.U32.HI UR8, URZ, UR13, UR8 ;  /* 0x0000000dff087299 */ /* 0x000fe40008011608 */
[----:B------:R-:W-:-:S02]  /*22a0*/  USEL UR6, UR39, UR16, !UP0 ;  /* 0x0000001027067287 */ /* 0x000fc4000c000000 */
[----:B------:R-:W-:Y:S02]  /*22b0*/  USEL UR8, UR40, UR8, !UP2 ;  /* 0x0000000828087287 */ /* 0x000fe4000d000000 */
[----:B-1----:R-:W-:Y:S01]  /*22c0*/  UIMAD.WIDE.U32 UR16, UR6, UR10, URZ ;  /* 0x0000000a061072a5 */ /* 0x002fe2000f8e00ff */
[----:B------:R-:W-:Y:S01]  /*22d0*/  UMOV UR4, UR23 ;  /* 0x0000001700047c82 */ /* 0x000fe20008000000 */
[----:B------:R-:W-:Y:S02]  /*22e0*/  UIMAD.WIDE.U32 UR18, UR38, UR12, URZ ;  /* 0x0000000c261272a5 */ /* 0x000fe4000f8e00ff */
[----:B------:R-:W-:-:S03]  /*22f0*/  UIMAD.WIDE.U32 UR22, UR8, UR10, URZ ;  /* 0x0000000a081672a5 */ /* 0x000fc6000f8e00ff */
[----:B------:R-:W-:Y:S01]  /*2300*/  UMOV UR16, UR17 ;  /* 0x0000001100107c82 */ /* 0x000fe20008000000 */
[----:B------:R-:W-:Y:S02]  /*2310*/  USHF.R.U32.HI UR4, URZ, UR25, UR4 ;  /* 0x00000019ff047299 */ /* 0x000fe40008011604 */
[----:B------:R-:W-:Y:S01]  /*2320*/  @UP3 USHF.R.U32.HI UR6, URZ, UR11, UR16 ;  /* 0x0000000bff063299 */ /* 0x000fe20008011610 */
[----:B------:R-:W-:Y:S01]  /*2330*/  UMOV UR18, UR19 ;  /* 0x0000001300127c82 */ /* 0x000fe20008000000 */
[----:B------:R-:W-:Y:S01]  /*2340*/  UMOV UR22, UR23 ;  /* 0x0000001700167c82 */ /* 0x000fe20008000000 */
[----:B------:R-:W-:Y:S02]  /*2350*/  USHF.R.U32.HI UR13, URZ, UR13, UR18 ;  /* 0x0000000dff0d7299 */ /* 0x000fe40008011612 */
[----:B------:R-:W-:Y:S02]  /*2360*/  USEL UR4, UR37, UR4, !UP0 ;  /* 0x0000000425047287 */ /* 0x000fe4000c000000 */
[----:B------:R-:W-:-:S02]  /*2370*/  @UP3 USHF.R.U32.HI UR8, URZ, UR11, UR22 ;  /* 0x0000000bff083299 */ /* 0x000fc40008011616 */
[----:B------:R-:W-:Y:S02]  /*2380*/  UIMAD UR9, UR42, UR6, URZ ;  /* 0x000000062a0972a4 */ /* 0x000fe4000f8e02ff */
[----:B------:R-:W-:Y:S02]  /*2390*/  USEL UR6, UR38, UR13, !UP2 ;  /* 0x0000000d26067287 */ /* 0x000fe4000d000000 */
[----:B------:R-:W-:Y:S02]  /*23a0*/  UIMAD UR12, UR42, UR8, URZ ;  /* 0x000000082a0c72a4 */ /* 0x000fe4000f8e02ff */
[----:B------:R-:W-:Y:S02]  /*23b0*/  UISETP.GE.AND UP0, UPT, UR4, UR9, UPT ;  /* 0x000000090400728c */ /* 0x000fe4000bf06270 */
[----:B------:R-:W-:Y:S02]  /*23c0*/  UIMAD.WIDE.U32 UR16, UR4, UR10, URZ ;  /* 0x0000000a041072a5 */ /* 0x000fe4000f8e00ff */
[----:B------:R-:W-:-:S02]  /*23d0*/  UISETP.GE.OR UP0, UPT, UR6, UR12, UP0 ;  /* 0x0000000c0600728c */ /* 0x000fc40008706670 */
[----:B------:R-:W-:Y:S02]  /*23e0*/  UIMAD.WIDE.U32 UR12, UR6, UR10, URZ ;  /* 0x0000000a060c72a5 */ /* 0x000fe4000f8e00ff */
[----:B------:R-:W-:Y:S01]  /*23f0*/  UIADD3 UR15, UPT, UPT, -UR4, URZ, URZ ;  /* 0x000000ff040f7290 */ /* 0x000fe2000fffe1ff */
[----:B------:R-:W-:Y:S01]  /*2400*/  UMOV UR10, UR17 ;  /* 0x00000011000a7c82 */ /* 0x000fe20008000000 */
[----:B------:R-:W-:Y:S02]  /*2410*/  UIADD3 UR12, UPT, UPT, -UR6, URZ, URZ ;  /* 0x000000ff060c7290 */ /* 0x000fe4000fffe1ff */
[----:B------:R-:W-:-:S03]  /*2420*/  USHF.R.U32.HI UR10, URZ, UR11, UR10 ;  /* 0x0000000bff0a7299 */ /* 0x000fc6000801160a */
[----:B------:R-:W-:Y:S01]  /*2430*/  @!UP0 UMOV UR9, UR13 ;  /* 0x0000000d00098c82 */ /* 0x000fe20008000000 */
[----:B------:R-:W-:Y:S02]  /*2440*/  UIMAD UR15, UR14, UR15, UR37 ;  /* 0x0000000f0e0f72a4 */ /* 0x000fe4000f8e0225 */
[----:B------:R-:W-:Y:S02]  /*2450*/  USEL UR10, UR4, UR10, !UP3 ;  /* 0x0000000a040a7287 */ /* 0x000fe4000d800000 */
[----:B------:R-:W-:Y:S02]  /*2460*/  @!UP0 USHF.R.U32.HI UR9, URZ, UR11, UR9 ;  /* 0x0000000bff098299 */ /* 0x000fe40008011609 */
[----:B------:R-:W-:Y:S02]  /*2470*/  UIADD3 UR11, UPT, UPT, -UR10, URZ, URZ ;  /* 0x000000ff0a0b7290 */ /* 0x000fe4000fffe1ff */
[----:B------:R-:W-:Y:S02]  /*2480*/  @!UP0 USEL UR9, UR6, UR9, !UP3 ;  /* 0x0000000906098287 */ /* 0x000fe4000d800000 */
[----:B------:R-:W-:-:S02]  /*2490*/  UIMAD UR11, UR42, UR11, UR4 ;  /* 0x0000000b2a0b72a4 */ /* 0x000fc4000f8e0204 */
[----:B------:R-:W-:Y:S02]  /*24a0*/  @!UP0 UIADD3 UR10, UPT, UPT, UR10, -UR9, URZ ;  /* 0x800000090a0a8290 */ /* 0x000fe4000fffe0ff */
[----:B------:R-:W-:Y:S02]  /*24b0*/  @!UP0 UIMAD UR9, UR11, UR8, UR9 ;  /* 0x000000080b0982a4 */ /* 0x000fe4000f8e0209 */
[----:B------:R-:W-:Y:S02]  /*24c0*/  @!UP0 UIMAD UR4, UR42, UR10, UR6 ;  /* 0x0000000a2a0482a4 */ /* 0x000fe4000f8e0206 */
[----:B------:R-:W-:Y:S02]  /*24d0*/  UIMAD UR8, UR20, UR12, UR38 ;  /* 0x0000000c140872a4 */ /* 0x000fe4000f8e0226 */
[----:B------:R-:W-:Y:S01]  /*24e0*/  UIMAD UR37, UR4, UR14, UR15 ;  /* 0x0000000e042572a4 */ /* 0x000fe2000f8e020f */
[----:B------:R-:W-:Y:S02]  /*24f0*/  @!UP0 UMOV UR6, UR9 ;  /* 0x0000000900068c82 */ /* 0x000fe40008000000 */
[----:B------:R-:W-:-:S12]  /*2500*/  UIMAD UR38, UR6, UR20, UR8 ;  /* 0x00000014062672a4 */ /* 0x000fd8000f8e0208 */
.L_x_40:
[----:B------:R-:W3:Y:S02]  /*2510*/  LDCU UR4, c[0x0][0xb30] ;  /* 0x00016600ff0477ac */ /* 0x000ee40008000800 */
[----:B---3--:R-:W-:-:S09]  /*2520*/  UISETP.NE.AND UP0, UPT, UR4, 0x1, UPT ;  /* 0x000000010400788c */ /* 0x008fd2000bf05270 */
[----:B------:R-:W-:Y:S05]  /*2530*/  BRA.U UP0, `(.L_x_41) ;  /* 0x0000000100447547 */ /* 0x000fea000b800000 */
[----:B------:R-:W3:Y:S01]  /*2540*/  LDCU.128 UR12, c[0x0][0xb10] ;  /* 0x00016200ff0c77ac */ /* 0x000ee20008000c00 */
[----:B------:R-:W4:Y:S01]  /*2550*/  LDCU UR16, c[0x0][0xb0c] ;  /* 0x00016180ff1077ac */ /* 0x000f220008000800 */
[----:B------:R-:W1:Y:S01]  /*2560*/  LDCU UR17, c[0x0][0xb20] ;  /* 0x00016400ff1177ac */ /* 0x000e620008000800 */
[----:B---3--:R-:W-:Y:S02]  /*2570*/  UIMAD.WIDE.U32 UR10, UR38, UR12, URZ ;  /* 0x0000000c260a72a5 */ /* 0x008fe4000f8e00ff */
[----:B------:R-:W-:Y:S02]  /*2580*/  UIMAD.WIDE.U32 UR8, UR37, UR15, URZ ;  /* 0x0000000f250872a5 */ /* 0x000fe4000f8e00ff */
[----:B----4-:R-:W-:Y:S02]  /*2590*/  UISETP.NE.AND UP2, UPT, UR16, 0x1, UPT ;  /* 0x000000011000788c */ /* 0x010fe4000bf45270 */
[----:B------:R-:W-:Y:S01]  /*25a0*/  UISETP.NE.AND UP0, UPT, UR14, 0x1, UPT ;  /* 0x000000010e00788c */ /* 0x000fe2000bf05270 */
[----:B------:R-:W-:-:S02]  /*25b0*/  UMOV UR6, UR11 ;  /* 0x0000000b00067c82 */ /* 0x000fc40008000000 */
[----:B------:R-:W-:Y:S01]  /*25c0*/  UMOV UR4, UR9 ;  /* 0x0000000900047c82 */ /* 0x000fe20008000000 */
[----:B------:R-:W-:Y:S02]  /*25d0*/  USHF.R.U32.HI UR6, URZ, UR13, UR6 ;  /* 0x0000000dff067299 */ /* 0x000fe40008011606 */
[----:B-1----:R-:W-:Y:S02]  /*25e0*/  USHF.R.U32.HI UR4, URZ, UR17, UR4 ;  /* 0x00000011ff047299 */ /* 0x002fe40008011604 */
[----:B------:R-:W-:Y:S02]  /*25f0*/  USEL UR6, UR38, UR6, !UP2 ;  /* 0x0000000626067287 */ /* 0x000fe4000d000000 */
[----:B------:R-:W-:-:S04]  /*2600*/  USEL UR4, UR37, UR4, !UP0 ;  /* 0x0000000425047287 */ /* 0x000fc8000c000000 */
[----:B------:R-:W-:Y:S02]  /*2610*/  UIADD3 UR8, UPT, UPT, UR6, -UR4, URZ ;  /* 0x8000000406087290 */ /* 0x000fe4000fffe0ff */
[----:B------:R-:W-:Y:S02]  /*2620*/  UIADD3 UR4, UPT, UPT, -UR6, UR4, URZ ;  /* 0x0000000406047290 */ /* 0x000fe4000fffe1ff */
[----:B------:R-:W-:Y:S02]  /*2630*/  UIMAD UR37, UR8, UR14, UR37 ;  /* 0x0000000e082572a4 */ /* 0x000fe4000f8e0225 */
[----:B------:R-:W-:-:S12]  /*2640*/  UIMAD UR38, UR4, UR16, UR38 ;  /* 0x00000010042672a4 */ /* 0x000fd8000f8e0226 */
.L_x_41:
[----:B------:R-:W-:Y:S01]  /*2650*/  VIADD R11, R11, 0x1 ;  /* 0x000000010b0b7836 */ /* 0x000fe20000000000 */
[----:B------:R-:W-:Y:S02]  /*2660*/  R2UR UR6, R84 ;  /* 0x00000000540672ca */ /* 0x000fe400000e0000 */
[----:B------:R-:W-:Y:S02]  /*2670*/  R2UR UR4, R83 ;  /* 0x00000000530472ca */ /* 0x000fe400000e0000 */
[C---:B------:R-:W-:Y:S02]  /*2680*/  ISETP.NE.AND P0, PT, R11.reuse, 0x2, PT ;  /* 0x000000020b00780c */ /* 0x040fe40003f05270 */
[----:B------:R-:W-:Y:S02]  /*2690*/  PLOP3.LUT P1, PT, PT, PT, PT, 0x80, 0x8 ;  /* 0x000000000008781c */ /* 0x000fe40003f2f070 */
[----:B------:R-:W-:Y:S02]  /*26a0*/  SEL R3, RZ, 0x1, P0 ;  /* 0x00000001ff037807 */ /* 0x000fe40000000000 */
[----:B------:R-:W-:-:S02]  /*26b0*/  SEL R11, R11, RZ, P0 ;  /* 0x000000ff0b0b7207 */ /* 0x000fc40000000000 */
[----:B------:R-:W-:Y:S01]  /*26c0*/  LOP3.LUT R10, R10, R3, RZ, 0x3c, !PT ;  /* 0x000000030a0a7212 */ /* 0x000fe200078e3cff */
[----:B------:R-:W-:Y:S02]  /*26d0*/  UIADD3 UR30, UPT, UPT, UR38, UR6, URZ ;  /* 0x00000006261e7290 */ /* 0x000fe4000fffe0ff */
[----:B------:R-:W-:Y:S01]  /*26e0*/  UIADD3 UR31, UPT, UPT, UR37, UR4, URZ ;  /* 0x00000004251f7290 */ /* 0x000fe2000fffe0ff */
[----:B------:R-:W-:Y:S11]  /*26f0*/  BRA.U UP1, `(.L_x_42) ;  /* 0xfffffff101507547 */ /* 0x000ff6000b83ffff */
[----:B------:R-:W-:Y:S01]  /*2700*/  UIADD3 UR7, UPT, UPT, UR7, 0x18, URZ ;  /* 0x0000001807077890 */ /* 0x000fe2000fffe0ff */
[----:B------:R-:W-:-:S03]  /*2710*/  SHF.L.U32 R3, R12, 0x1f, RZ ;  /* 0x0000001f0c037819 */ /* 0x000fc600000006ff */
[----:B------:R-:W-:-:S09]  /*2720*/  ULEA UR4, UR5, UR7, 0x3 ;  /* 0x0000000705047291 */ /* 0x000fd2000f8e18ff */
[----:B------:R-:W3:Y:S02]  /*2730*/  SYNCS.PHASECHK.TRANS64.TRYWAIT P0, [UR4], R3 ;  /* 0x00000003ff0075a7 */ /* 0x000ee40008001104 */
[----:B---3--:R-:W-:Y:S05]  /*2740*/  @!P0 BRA `(.L_x_43) ;  /* 0x0000006c00c48947 */ /* 0x008fea0003800000 */
.L_x_142:
[----:B------:R-:W-:-:S04]  /*2750*/  UIADD3 UR4, UPT, UPT, UR5, 0x1, URZ ;  /* 0x0000000105047890 */ /* 0x000fc8000fffe0ff */
[----:B------:R-:W-:-:S04]  /*2760*/  UISETP.NE.AND UP0, UPT, UR4, 0x3, UPT ;  /* 0x000000030400788c */ /* 0x000fc8000bf05270 */
[----:B------:R-:W-:Y:S02]  /*2770*/  USEL UR6, URZ, 0x1, UP0 ;  /* 0x00000001ff067887 */ /* 0x000fe40008000000 */
[----:B------:R-:W-:-:S04]  /*2780*/  USEL UR4, UR4, URZ, UP0 ;  /* 0x000000ff04047287 */ /* 0x000fc80008000000 */
[----:B------:R-:W-:Y:S01]  /*2790*/  ULEA UR5, UR4, UR7, 0x3 ;  /* 0x0000000704057291 */ /* 0x000fe2000f8e18ff */
[----:B------:R-:W-:-:S04]  /*27a0*/  LOP3.LUT R12, R12, UR6, RZ, 0x3c, !PT ;  /* 0x000000060c0c7c12 */ /* 0x000fc8000f8e3cff */
[----:B-1----:R-:W-:-:S04]  /*27b0*/  SHF.L.U32 R3, R12, 0x1f, RZ ;  /* 0x0000001f0c037819 */ /* 0x002fc800000006ff */
[----:B------:R-:W1:Y:S02]  /*27c0*/  SYNCS.PHASECHK.TRANS64.TRYWAIT P0, [UR5], R3 ;  /* 0x00000003ff0075a7 */ /* 0x000e640008001105 */
[----:B-1----:R-:W-:Y:S05]  /*27d0*/  @!P0 BRA `(.L_x_44) ;  /* 0x0000006c00b88947 */ /* 0x002fea0003800000 */
.L_x_144:
[----:B------:R-:W-:-:S04]  /*27e0*/  UIADD3 UR4, UPT, UPT, UR4, 0x1, URZ ;  /* 0x0000000104047890 */ /* 0x000fc8000fffe0ff */
[----:B------:R-:W-:-:S04]  /*27f0*/  UISETP.NE.AND UP0, UPT, UR4, 0x3, UPT ;  /* 0x000000030400788c */ /* 0x000fc8000bf05270 */
[----:B------:R-:W-:Y:S02]  /*2800*/  USEL UR5, URZ, 0x1, UP0 ;  /* 0x00000001ff057887 */ /* 0x000fe40008000000 */
[----:B------:R-:W-:-:S04]  /*2810*/  USEL UR4, UR4, URZ, UP0 ;  /* 0x000000ff04047287 */ /* 0x000fc80008000000 */
[----:B------:R-:W-:Y:S01]  /*2820*/  ULEA UR4, UR4, UR7, 0x3 ;  /* 0x0000000704047291 */ /* 0x000fe2000f8e18ff */
[----:B-1----:R-:W-:-:S04]  /*2830*/  LOP3.LUT R3, R12, UR5, RZ, 0x3c, !PT ;  /* 0x000000050c037c12 */ /* 0x002fc8000f8e3cff */
[----:B------:R-:W-:Y:S01]  /*2840*/  SHF.L.U32 R3, R3, 0x1f, RZ ;  /* 0x0000001f03037819 */ /* 0x000fe200000006ff */
[----:B------:R-:W-:-:S07]  /*2850*/  IMAD.U32 R0, RZ, RZ, UR4 ;  /* 0x00000004ff007e24 */ /* 0x000fce000f8e00ff */
.L_x_45:
[----:B-1----:R1:W3:Y:S02]  /*2860*/  SYNCS.PHASECHK.TRANS64.TRYWAIT P0, [R0+URZ], R3 ;  /* 0x00000003000075a7 */ /* 0x0022e400080011ff */
[----:B---3--:R-:W-:Y:S05]  /*2870*/  @!P0 NANOSLEEP.SYNCS 0x989680 ;  /* 0x009896800000895d */ /* 0x008fea0003900000 */
[----:B------:R-:W3:Y:S02]  /*2880*/  @!P0 SYNCS.PHASECHK.TRANS64 P0, [R0+URZ], R3 ;  /* 0x00000003000085a7 */ /* 0x000ee400080010ff */
[----:B--23--:R-:W-:Y:S05]  /*2890*/  @P0 EXIT ;  /* 0x000000000000094d */ /* 0x00cfea0003800000 */
[----:B------:R-:W-:Y:S05]  /*28a0*/  BRA `(.L_x_45) ;  /* 0xfffffffc00ec7947 */ /* 0x000fea000383ffff */
.L_x_22:
[----:B------:R-:W2:Y:S02]  /*28b0*/  S2UR UR4, SR_CgaCtaId ;  /* 0x00000000000479c3 */ /* 0x000ea40000008800 */
[----:B--2---:R-:W-:-:S04]  /*28c0*/  UISETP.NE.AND UP0, UPT, UR4, URZ, UPT ;  /* 0x000000ff0400728c */ /* 0x004fc8000bf05270 */
[----:B------:R-:W-:-:S09]  /*28d0*/  UISETP.NE.OR UP0, UPT, UR18, 0x1, UP0 ;  /* 0x000000011200788c */ /* 0x000fd20008705670 */
[----:B------:R-:W-:Y:S05]  /*28e0*/  BRA.U UP0, `(.L_x_46) ;  /* 0x00000005004c7547 */ /* 0x000fea000b800000 */
[----:B------:R-:W2:Y:S01]  /*28f0*/  S2UR UR5, SR_CgaCtaId ;  /* 0x00000000000579c3 */ /* 0x000ea20000008800 */
[----:B------:R-:W-:Y:S01]  /*2900*/  UMOV UR4, 0x400 ;  /* 0x0000040000047882 */ /* 0x000fe20000000000 */
[----:B------:R-:W-:Y:S01]  /*2910*/  ISETP.GE.U32.AND P2, PT, R0, 0x2, PT ;  /* 0x000000020000780c */ /* 0x000fe20003f46070 */
[----:B------:R-:W-:Y:S01]  /*2920*/  IMAD.MOV.U32 R12, RZ, RZ, 0x1 ;  /* 0x00000001ff0c7424 */ /* 0x000fe200078e00ff */
[----:B------:R-:W-:Y:S02]  /*2930*/  CS2R R10, SRZ ;  /* 0x00000000000a7805 */ /* 0x000fe4000001ff00 */
[----:B------:R-:W-:Y:S01]  /*2940*/  CS2R R8, SRZ ;  /* 0x0000000000087805 */ /* 0x000fe2000001ff00 */
[----:B--2---:R-:W-:-:S03]  /*2950*/  ULEA UR6, UR5, UR4, 0x18 ;  /* 0x0000000405067291 */ /* 0x004fc6000f8ec0ff */
[----:B------:R-:W-:-:S09]  /*2960*/  UMOV UR5, URZ ;  /* 0x000000ff00057c82 */ /* 0x000fd20008000000 */
.L_x_50:
[----:B------:R-:W-:Y:S02]  /*2970*/  LEA R2, R8, UR6, 0x3 ;  /* 0x0000000608027c11 */ /* 0x000fe4000f8e18ff */
[----:B------:R-:W-:-:S03]  /*2980*/  SHF.L.U32 R5, R9, 0x1f, RZ ;  /* 0x0000001f09057819 */ /* 0x000fc600000006ff */
[----:B------:R-:W-:Y:S01]  /*2990*/  VIADD R4, R2, 0xf0 ;  /* 0x000000f002047836 */ /* 0x000fe20000000000 */
[----:B------:R-:W2:Y:S02]  /*29a0*/  SYNCS.PHASECHK.TRANS64.TRYWAIT P0, [R2+URZ+0xe0], R5 ;  /* 0x0000e005020075a7 */ /* 0x000ea400080011ff */
[----:B--2---:R-:W-:Y:S05]  /*29b0*/  @!P0 BRA `(.L_x_47) ;  /* 0x0000006c00588947 */ /* 0x004fea0003800000 */
.L_x_145:
[----:B------:R-:W-:Y:S01]  /*29c0*/  ULEA UR4, UR5, UR6, 0x3 ;  /* 0x0000000605047291 */ /* 0x000fe2000f8e18ff */
[----:B------:R-:W-:Y:S02]  /*29d0*/  PRMT R4, RZ, 0x654, R4 ;  /* 0x00000654ff047816 */ /* 0x000fe40000000004 */
[----:B--2---:R-:W-:Y:S01]  /*29e0*/  SHF.L.U32 R5, R12, 0x1f, RZ ;  /* 0x0000001f0c057819 */ /* 0x004fe200000006ff */
[----:B------:R-:W-:Y:S01]  /*29f0*/  UIADD3 UR7, UPT, UPT, UR4, 0x80, URZ ;  /* 0x0000008004077890 */ /* 0x000fe2000fffe0ff */
[----:B------:R2:W-:Y:S05]  /*2a00*/  SYNCS.ARRIVE.TRANS64.RED.A1T0 RZ, [R4+URZ], RZ ;  /* 0x000000ff04ff79a7 */ /* 0x0005ea00081004ff */
[----:B------:R-:W-:Y:S01]  /*2a10*/  IMAD.U32 R7, RZ, RZ, UR7 ;  /* 0x00000007ff077e24 */ /* 0x000fe2000f8e00ff */
[----:B------:R-:W3:Y:S04]  /*2a20*/  SYNCS.PHASECHK.TRANS64.TRYWAIT P0, [UR4+0x90], R5 ;  /* 0x00009005ff0075a7 */ /* 0x000ee80008001104 */
[----:B------:R-:W-:Y:S01]  /*2a30*/  PRMT R6, R0, 0x654, R7 ;  /* 0x0000065400067816 */ /* 0x000fe20000000007 */
[----:B--2---:R-:W-:Y:S01]  /*2a40*/  @!P2 IMAD.MOV.U32 R4, RZ, RZ, 0x10 ;  /* 0x00000010ff04a424 */ /* 0x004fe200078e00ff */
[----:B---3--:R-:W-:Y:S06]  /*2a50*/  @!P0 BRA `(.L_x_48) ;  /* 0x0000006c00448947 */ /* 0x008fec0003800000 */
.L_x_147:
[----:B------:R-:W-:Y:S01]  /*2a60*/  ULEA UR8, UR5, UR6, 0x4 ;  /* 0x0000000605087291 */ /* 0x000fe2000f8e20ff */
[----:B------:R-:W-:Y:S01]  /*2a70*/  SEL R3, R6, R3, !P2 ;  /* 0x0000000306037207 */ /* 0x000fe20005000000 */
[----:B------:R-:W-:Y:S01]  /*2a80*/  UIADD3 UR9, UPT, UPT, UR4, 0x80, URZ ;  /* 0x0000008004097890 */ /* 0x000fe2000fffe0ff */
[----:B--2---:R-:W-:Y:S01]  /*2a90*/  LEA R2, R11, UR6, 0x3 ;  /* 0x000000060b027c11 */ /* 0x004fe2000f8e18ff */
[----:B------:R-:W-:Y:S01]  /*2aa0*/  UIADD3 UR8, UPT, UPT, UR8, 0x110, URZ ;  /* 0x0000011008087890 */ /* 0x000fe2000fffe0ff */
[----:B------:R-:W-:Y:S01]  /*2ab0*/  SHF.L.U32 R5, R10, 0x1f, RZ ;  /* 0x0000001f0a057819 */ /* 0x000fe200000006ff */
[----:B------:R2:W-:Y:S01]  /*2ac0*/  @!P2 SYNCS.ARRIVE.TRANS64.RED RZ, [R3+URZ], R4 ;  /* 0x0000000403ffa9a7 */ /* 0x0005e200080004ff */
[----:B------:R-:W-:Y:S01]  /*2ad0*/  UIADD3 UR4, UPT, UPT, UR5, 0x1, URZ ;  /* 0x0000000105047890 */ /* 0x000fe2000fffe0ff */
[----:B------:R-:W-:-:S03]  /*2ae0*/  VIADD R8, R8, 0x1 ;  /* 0x0000000108087836 */ /* 0x000fc60000000000 */
[----:B------:R-:W-:Y:S02]  /*2af0*/  UISETP.NE.AND UP0, UPT, UR4, 0x2, UPT ;  /* 0x000000020400788c */ /* 0x000fe4000bf05270 */
[----:B------:R-:W-:Y:S06]  /*2b00*/  UGETNEXTWORKID.BROADCAST [UR8], [UR9] ;  /* 0x00000000080073ca */ /* 0x000fec0008000100 */
[----:B------:R-:W-:Y:S01]  /*2b10*/  USEL UR7, URZ, 0x1, UP0 ;  /* 0x00000001ff077887 */ /* 0x000fe20008000000 */
[----:B------:R-:W-:Y:S01]  /*2b20*/  ISETP.NE.AND P0, PT, R8, 0x2, PT ;  /* 0x000000020800780c */ /* 0x000fe20003f05270 */
[----:B------:R-:W-:Y:S01]  /*2b30*/  USEL UR5, UR4, URZ, UP0 ;  /* 0x000000ff04057287 */ /* 0x000fe20008000000 */
[----:B------:R-:W3:Y:S03]  /*2b40*/  SYNCS.PHASECHK.TRANS64.TRYWAIT P1, [R2+URZ+0x80], R5 ;  /* 0x00008005020075a7 */ /* 0x000ee600080211ff */
[----:B------:R-:W-:Y:S01]  /*2b50*/  LOP3.LUT R12, R12, UR7, RZ, 0x3c, !PT ;  /* 0x000000070c0c7c12 */ /* 0x000fe2000f8e3cff */
[----:B--23--:R-:W-:Y:S07]  /*2b60*/  @!P1 BRA `(.L_x_49) ;  /* 0x0000006c00189947 */ /* 0x00cfee0003800000 */
.L_x_148:
[C---:B------:R-:W-:Y:S01]  /*2b70*/  LEA R4, R11.reuse, UR6, 0x4 ;  /* 0x000000060b047c11 */ /* 0x040fe2000f8e20ff */
[----:B--2---:R-:W-:Y:S01]  /*2b80*/  VIADD R2, R2, 0x90 ;  /* 0x0000009002027836 */ /* 0x004fe20000000000 */
[----:B------:R-:W-:Y:S01]  /*2b90*/  SEL R8, R8, RZ, P0 ;  /* 0x000000ff08087207 */ /* 0x000fe20000000000 */
[----:B------:R-:W-:-:S03]  /*2ba0*/  VIADD R11, R11, 0x1 ;  /* 0x000000010b0b7836 */ /* 0x000fc60000000000 */
[----:B------:R-:W2:Y:S01]  /*2bb0*/  LDS.128 R4, [R4+0x110] ;  /* 0x0001100004047984 */ /* 0x000ea20000000c00 */
[----:B------:R-:W-:Y:S02]  /*2bc0*/  PRMT R2, RZ, 0x654, R2 ;  /* 0x00000654ff027816 */ /* 0x000fe40000000002 */
[C---:B------:R-:W-:Y:S01]  /*2bd0*/  ISETP.NE.AND P1, PT, R11.reuse, 0x2, PT ;  /* 0x000000020b00780c */ /* 0x040fe20003f25270 */
[----:B------:R-:W-:Y:S01]  /*2be0*/  @!PT LDS RZ, [RZ] ;  /* 0x00000000fffff984 */ /* 0x000fe20000000800 */
[----:B------:R-:W-:Y:S01]  /*2bf0*/  @!PT LDS RZ, [RZ] ;  /* 0x00000000fffff984 */ /* 0x000fe20000000800 */
[----:B------:R-:W-:Y:S01]  /*2c00*/  @!PT LDS RZ, [RZ] ;  /* 0x00000000fffff984 */ /* 0x000fe20000000800 */
[----:B------:R-:W-:Y:S01]  /*2c10*/  @!PT LDS RZ, [RZ] ;  /* 0x00000000fffff984 */ /* 0x000fe20000000800 */
[----:B------:R3:W-:Y:S06]  /*2c20*/  MEMBAR.ALL.CTA ;  /* 0x0000000000007992 */ /* 0x0007ec0000008000 */
[----:B---3--:R-:W3:Y:S01]  /*2c30*/  FENCE.VIEW.ASYNC.S ;  /* 0x00000000000073c6 */ /* 0x008ee20000000000 */
[----:B------:R-:W-:Y:S01]  /*2c40*/  SEL R11, R11, RZ, P1 ;  /* 0x000000ff0b0b7207 */ /* 0x000fe20000800000 */
[----:B---3--:R3:W-:Y:S01]  /*2c50*/  SYNCS.ARRIVE.TRANS64.RED.A1T0 RZ, [R2+URZ], RZ ;  /* 0x000000ff02ff79a7 */ /* 0x0087e200081004ff */
[----:B--2---:R-:W-:-:S02]  /*2c60*/  LOP3.LUT P3, RZ, R6, 0x1, RZ, 0xc0, !PT ;  /* 0x0000000106ff7812 */ /* 0x004fc4000786c0ff */
[----:B------:R-:W-:-:S04]  /*2c70*/  SEL R5, RZ, 0x1, P1 ;  /* 0x00000001ff057807 */ /* 0x000fc80000800000 */
[----:B------:R-:W-:Y:S02]  /*2c80*/  LOP3.LUT R10, R10, R5, RZ, 0x3c, !PT ;  /* 0x000000050a0a7212 */ /* 0x000fe400078e3cff */
[----:B---3--:R-:W-:-:S04]  /*2c90*/  SEL R2, RZ, 0x1, P0 ;  /* 0x00000001ff027807 */ /* 0x008fc80000000000 */
[----:B------:R-:W-:Y:S01]  /*2ca0*/  LOP3.LUT R9, R9, R2, RZ, 0x3c, !PT ;  /* 0x0000000209097212 */ /* 0x000fe200078e3cff */
[----:B------:R-:W-:Y:S06]  /*2cb0*/  @P3 BRA `(.L_x_50) ;  /* 0xfffffffc002c3947 */ /* 0x000fec000383ffff */
[----:B------:R-:W-:Y:S01]  /*2cc0*/  ULEA UR4, UR5, UR6, 0x3 ;  /* 0x0000000605047291 */ /* 0x000fe2000f8e18ff */
[----:B------:R-:W-:-:S08]  /*2cd0*/  SHF.L.U32 R3, R12, 0x1f, RZ ;  /* 0x0000001f0c037819 */ /* 0x000fd000000006ff */
[----:B------:R-:W2:Y:S02]  /*2ce0*/  SYNCS.PHASECHK.TRANS64 P0, [UR4+0x90], R3 ;  /* 0x00009003ff0075a7 */ /* 0x000ea40008001004 */
[----:B--2---:R-:W-:Y:S05]  /*2cf0*/  @P0 BRA `(.L_x_51) ;  /* 0x0000000000080947 */ /* 0x004fea0003800000 */
[----:B------:R-:W2:Y:S02]  /*2d00*/  SYNCS.PHASECHK.TRANS64.TRYWAIT P0, [UR4+0x90], R3 ;  /* 0x00009003ff0075a7 */ /* 0x000ea40008001104 */
[----:B--2---:R-:W-:Y:S05]  /*2d10*/  @!P0 BRA `(.L_x_52) ;  /* 0x0000006800c08947 */ /* 0x004fea0003800000 */
.L_x_51:
[----:B------:R-:W-:-:S04]  /*2d20*/  UIADD3 UR7, UPT, UPT, UR5, 0x1, URZ ;  /* 0x0000000105077890 */ /* 0x000fc8000fffe0ff */
[----:B------:R-:W-:-:S04]  /*2d30*/  UISETP.NE.AND UP0, UPT, UR7, 0x2, UPT ;  /* 0x000000020700788c */ /* 0x000fc8000bf05270 */
[----:B------:R-:W-:Y:S02]  /*2d40*/  USEL UR8, URZ, 0x1, UP0 ;  /* 0x00000001ff087887 */ /* 0x000fe40008000000 */
[----:B------:R-:W-:-:S04]  /*2d50*/  USEL UR7, UR7, URZ, UP0 ;  /* 0x000000ff07077287 */ /* 0x000fc80008000000 */
[----:B------:R-:W-:Y:S01]  /*2d60*/  ULEA UR7, UR7, UR6, 0x3 ;  /* 0x0000000607077291 */ /* 0x000fe2000f8e18ff */
[----:B--2---:R-:W-:-:S04]  /*2d70*/  LOP3.LUT R3, R12, UR8, RZ, 0x3c, !PT ;  /* 0x000000080c037c12 */ /* 0x004fc8000f8e3cff */
[----:B------:R-:W-:-:S04]  /*2d80*/  SHF.L.U32 R0, R3, 0x1f, RZ ;  /* 0x0000001f03007819 */ /* 0x000fc800000006ff */
[----:B------:R-:W2:Y:S02]  /*2d90*/  SYNCS.PHASECHK.TRANS64 P0, [UR7+0x90], R0 ;  /* 0x00009000ff0075a7 */ /* 0x000ea40008001007 */
[----:B-12---:R-:W-:Y:S05]  /*2da0*/  @P0 EXIT ;  /* 0x000000000000094d */ /* 0x006fea0003800000 */
[----:B------:R-:W-:Y:S02]  /*2db0*/  SHF.L.U32 R3, R3, 0x1f, RZ ;  /* 0x0000001f03037819 */ /* 0x000fe400000006ff */
[----:B------:R-:W-:-:S07]  /*2dc0*/  MOV R0, UR7 ;  /* 0x0000000700007c02 */ /* 0x000fce0008000f00 */
.L_x_53:
[----:B-1----:R1:W2:Y:S02]  /*2dd0*/  SYNCS.PHASECHK.TRANS64.TRYWAIT P0, [R0+URZ+0x90], R3 ;  /* 0x00009003000075a7 */ /* 0x0022a400080011ff */
[----:B--2---:R-:W-:Y:S05]  /*2de0*/  @!P0 NANOSLEEP.SYNCS 0x989680 ;  /* 0x009896800000895d */ /* 0x004fea0003900000 */
[----:B------:R-:W2:Y:S02]  /*2df0*/  @!P0 SYNCS.PHASECHK.TRANS64 P0, [R0+URZ+0x90], R3 ;  /* 0x00009003000085a7 */ /* 0x000ea400080010ff */
[----:B--2---:R-:W-:Y:S05]  /*2e00*/  @P0 EXIT ;  /* 0x000000000000094d */ /* 0x004fea0003800000 */
[----:B------:R-:W-:Y:S05]  /*2e10*/  BRA `(.L_x_53) ;  /* 0xfffffffc00ec7947 */ /* 0x000fea000383ffff */
.L_x_46:
[----:B------:R-:W-:Y:S05]  /*2e20*/  BRA.U UP4, `(.L_x_54) ;  /* 0x0000000d04a07547 */ /* 0x000fea000b800000 */
[----:B------:R-:W2:Y:S01]  /*2e30*/  S2UR UR7, SR_CgaCtaId ;  /* 0x00000000000779c3 */ /* 0x000ea20000008800 */
[----:B------:R-:W-:Y:S01]  /*2e40*/  UMOV UR4, 0x40 ;  /* 0x0000004000047882 */ /* 0x000fe20000000000 */
[----:B------:R-:W-:Y:S01]  /*2e50*/  NOP ;  /* 0x0000000000007918 */ /* 0x000fe20000000000 */
[----:B------:R-:W-:Y:S01]  /*2e60*/  UMOV UR6, 0x400 ;  /* 0x0000040000067882 */ /* 0x000fe20000000000 */
[----:B--2---:R-:W-:Y:S02]  /*2e70*/  ULEA UR5, UR7, UR4, 0x18 ;  /* 0x0000000407057291 */ /* 0x004fe4000f8ec0ff */
[----:B------:R-:W-:-:S07]  /*2e80*/  ULEA UR6, UR7, UR6, 0x18 ;  /* 0x0000000607067291 */ /* 0x000fce000f8ec0ff */
[----:B------:R-:W2:Y:S02]  /*2e90*/  LDS.U8 R0, [UR5+0x1c] ;  /* 0x00001c05ff007984 */ /* 0x000ea40008000000 */
[----:B--2---:R-:W-:-:S13]  /*2ea0*/  ISETP.NE.AND P0, PT, R0, RZ, PT ;  /* 0x000000ff0000720c */ /* 0x004fda0003f05270 */
[----:B------:R-:W-:Y:S05]  /*2eb0*/  @P0 BRA `(.L_x_55) ;  /* 0x0000000000580947 */ /* 0x000fea0003800000 */
[----:B------:R-:W-:-:S13]  /*2ec0*/  ELECT P0, URZ, PT ;  /* 0x0000000000ff782f */ /* 0x000fda0003800000 */
[----:B------:R-:W-:Y:S05]  /*2ed0*/  @!P0 BRA `(.L_x_56) ;  /* 0x0000000000608947 */ /* 0x000fea0003800000 */
[----:B------:R-:W-:Y:S01]  /*2ee0*/  UMOV UR4, 0x10 ;  /* 0x0000001000047882 */ /* 0x000fe20000000000 */
[----:B------:R-:W-:Y:S01]  /*2ef0*/  HFMA2 R0, -RZ, RZ, 0, 5.9604644775390625e-08 ;  /* 0x00000001ff007431 */ /* 0x000fe200000001ff */
[----:B------:R-:W-:-:S03]  /*2f00*/  MOV R3, 0xffff ;  /* 0x0000ffff00037802 */ /* 0x000fc60000000f00 */
[----:B------:R-:W-:Y:S04]  /*2f10*/  DEPBAR.LE SB2, 0x36 ;  /* 0x0000ad800000791a */ /* 0x000fe80000000000 */
[----:B------:R-:W2:Y:S02]  /*2f20*/  UTCATOMSWS.FIND_AND_SET.ALIGN UP0, UR4, UR4 ;  /* 0x00000004000475e3 */ /* 0x000ea40008000800 */
[----:B--2---:R-:W-:Y:S01]  /*2f30*/  MOV R4, UR4 ;  /* 0x0000000400047c02 */ /* 0x004fe20008000f00 */
[----:B------:R-:W-:Y:S06]  /*2f40*/  BRA.U UP0, `(.L_x_57) ;  /* 0x0000000100187547 */ /* 0x000fec000b800000 */
.L_x_58:
[----:B------:R-:W-:Y:S05]  /*2f50*/  NANOSLEEP 0x64 ;  /* 0x000000640000795d */ /* 0x000fea0003800000 */
[----:B------:R-:W-:-:S05]  /*2f60*/  UMOV UR4, 0x10 ;  /* 0x0000001000047882 */ /* 0x000fca0000000000 */
[----:B------:R-:W-:Y:S04]  /*2f70*/  DEPBAR.LE SB2, 0x36 ;  /* 0x0000ad800000791a */ /* 0x000fe80000000000 */
[----:B------:R-:W2:Y:S02]  /*2f80*/  UTCATOMSWS.FIND_AND_SET.ALIGN UP0, UR4, UR4 ;  /* 0x00000004000475e3 */ /* 0x000ea40008000800 */
[----:B--2---:R-:W-:Y:S01]  /*2f90*/  MOV R4, UR4 ;  /* 0x0000000400047c02 */ /* 0x004fe20008000f00 */
[----:B------:R-:W-:Y:S05]  /*2fa0*/  BRA.U !UP0, `(.L_x_58) ;  /* 0xfffffffd08e87547 */ /* 0x000fea000b83ffff */
.L_x_57:
[-C--:B------:R-:W-:Y:S02]  /*2fb0*/  SHF.L.U32 R3, R3, R4.reuse, RZ ;  /* 0x0000000403037219 */ /* 0x080fe400000006ff */
[----:B------:R-:W-:Y:S01]  /*2fc0*/  SHF.L.U32 R0, R0, R4, RZ ;  /* 0x0000000400007219 */ /* 0x000fe200000006ff */
[----:B------:R-:W-:Y:S02]  /*2fd0*/  IMAD.SHL.U32 R4, R4, 0x20, RZ ;  /* 0x0000002004047824 */ /* 0x000fe400078e00ff */
[----:B------:R2:W-:Y:S04]  /*2fe0*/  ATOMS.OR RZ, [UR5+0x14], R3 ;  /* 0x00001403ffff798c */ /* 0x0005e8000b000005 */
[----:B------:R2:W-:Y:S04]  /*2ff0*/  ATOMS.OR RZ, [UR5+0x18], R0 ;  /* 0x00001800ffff798c */ /* 0x0005e8000b000005 */
[----:B------:R2:W-:Y:S01]  /*3000*/  STS [UR6+0x130], R4 ;  /* 0x00013004ff007988 */ /* 0x0005e20008000806 */
[----:B------:R-:W-:Y:S05]  /*3010*/  BRA `(.L_x_56) ;  /* 0x0000000000107947 */ /* 0x000fea0003800000 */
.L_x_55:
[----:B------:R-:W-:Y:S02]  /*3020*/  MOV R0, 0xffffffff ;  /* 0xffffffff00007802 */ /* 0x000fe40000000f00 */
[----:B------:R-:W-:-:S03]  /*3030*/  MOV R4, 0x3060 ;  /* 0x0000306000047802 */ /* 0x000fc60000000f00 */
[----:B------:R2:W-:Y:S04]  /*3040*/  STS [UR6+0x130], R0 ;  /* 0x00013000ff007988 */ /* 0x0005e80008000806 */
[----:B-12--5:R-:W-:Y:S05]  /*3050*/  CALL.REL.NOINC `($__internal_1_$__cuda_sm10x_tcgen05_guardrail_trap_phase_invalid_during_alloc) ;  /* 0x0000007000087944 */ /* 0x026fea0003c00000 */
.L_x_56:
[----:B------:R-:W-:Y:S05]  /*3060*/  WARPSYNC.ALL ;  /* 0x0000000000007948 */ /* 0x000fea0003800000 */
[----:B------:R-:W3:Y:S01]  /*3070*/  S2UR UR4, SR_CgaCtaId ;  /* 0x00000000000479c3 */ /* 0x000ee20000008800 */
[----:B------:R-:W-:Y:S01]  /*3080*/  UMOV UR17, 0x400 ;  /* 0x0000040000117882 */ /* 0x000fe20000000000 */
[----:B------:R-:W-:-:S06]  /*3090*/  NOP ;  /* 0x0000000000007918 */ /* 0x000fcc0000000000 */
[----:B------:R-:W-:Y:S06]  /*30a0*/  BAR.ARV 0x6, 0xa0 ;  /* 0x0182800000007b1d */ /* 0x000fec0000002000 */
[----:B------:R-:W4:Y:S01]  /*30b0*/  LDCU UR5, c[0x0][0x38c] ;  /* 0x00007180ff0577ac */ /* 0x000f220008000800 */
[----:B------:R-:W-:Y:S01]  /*30c0*/  LOP3.LUT R2, R2, 0xffff, RZ, 0xc0, !PT ;  /* 0x0000ffff02027812 */ /* 0x000fe200078ec0ff */
[----:B------:R-:W-:Y:S01]  /*30d0*/  IMAD.MOV.U32 R11, RZ, RZ, 0x1 ;  /* 0x00000001ff0b7424 */ /* 0x000fe200078e00ff */
[----:B------:R-:W-:Y:S01]  /*30e0*/  CS2R R8, SRZ ;  /* 0x0000000000087805 */ /* 0x000fe2000001ff00 */
[----:B------:R-:W1:Y:S01]  /*30f0*/  LDCU UR8, c[0x0][0x38c] ;  /* 0x00007180ff0877ac */ /* 0x000e620008000800 */
[----:B------:R-:W-:Y:S01]  /*3100*/  R2UR UR19, R2 ;  /* 0x00000000021372ca */ /* 0x000fe200000e0000 */
[----:B------:R-:W-:Y:S01]  /*3110*/  IMAD.MOV.U32 R10, RZ, RZ, RZ ;  /* 0x000000ffff0a7224 */ /* 0x000fe200078e00ff */
[----:B------:R-:W-:Y:S01]  /*3120*/  UMOV UR22, URZ ;  /* 0x000000ff00167c82 */ /* 0x000fe20008000000 */
[----:B------:R-:W-:Y:S01]  /*3130*/  UMOV UR14, URZ ;  /* 0x000000ff000e7c82 */ /* 0x000fe20008000000 */
[----:B---3--:R-:W-:Y:S01]  /*3140*/  ULEA UR17, UR4, UR17, 0x18 ;  /* 0x0000001104117291 */ /* 0x008fe2000f8ec0ff */
[----:B------:R-:W-:Y:S01]  /*3150*/  UMOV UR26, 0x0 ;  /* 0x00000000001a7882 */ /* 0x000fe20000000000 */
[----:B------:R-:W-:-:S02]  /*3160*/  UMOV UR27, 0x4400010 ;  /* 0x04400010001b7882 */ /* 0x000fc40000000000 */
[----:B------:R-:W-:Y:S02]  /*3170*/  UIADD3 UR6, UPT, UPT, UR17, 0x8800, URZ ;  /* 0x0000880011067890 */ /* 0x000fe4000fffe0ff */
[----:B------:R-:W-:Y:S02]  /*3180*/  UIADD3 UR7, UPT, UPT, UR17, 0xb800, URZ ;  /* 0x0000b80011077890 */ /* 0x000fe4000fffe0ff */
[----:B----4-:R-:W-:Y:S01]  /*3190*/  UIADD3 UR5, UPT, UPT, UR5, 0x1f, URZ ;  /* 0x0000001f05057890 */ /* 0x010fe2000fffe0ff */
[----:B--2---:R-:W2:Y:S01]  /*31a0*/  LDS R0, [UR17+0x130] ;  /* 0x00013011ff007984 */ /* 0x004ea20008000800 */
[----:B------:R-:W-:Y:S02]  /*31b0*/  USHF.R.U32.HI UR6, URZ, 0x4, UR6 ;  /* 0x00000004ff067899 */ /* 0x000fe40008011606 */
[----:B------:R-:W-:Y:S02]  /*31c0*/  USHF.R.S32.HI UR4, URZ, 0x1f, UR5 ;  /* 0x0000001fff047899 */ /* 0x000fe40008011405 */
[----:B------:R-:W-:-:S02]  /*31d0*/  ULOP3.LUT UR6, UR6, 0x3fff, URZ, 0xc0, !UPT ;  /* 0x00003fff06067892 */ /* 0x000fc4000f8ec0ff */
[----:B------:R-:W-:Y:S02]  /*31e0*/  ULEA.HI UR4, UR4, UR5, URZ, 0x5 ;  /* 0x0000000504047291 */ /* 0x000fe4000f8f28ff */
[----:B------:R-:W-:Y:S02]  /*31f0*/  USHF.R.U32.HI UR5, URZ, 0x4, UR7 ;  /* 0x00000004ff057899 */ /* 0x000fe40008011607 */
[----:B------:R-:W-:Y:S02]  /*3200*/  USHF.R.S32.HI UR28, URZ, 0x5, UR4 ;  /* 0x00000005ff1c7899 */ /* 0x000fe40008011404 */
[----:B------:R-:W-:Y:S02]  /*3210*/  ULOP3.LUT UR5, UR5, 0x3fff, URZ, 0xc0, !UPT ;  /* 0x00003fff05057892 */ /* 0x000fe4000f8ec0ff */
[----:B------:R-:W-:Y:S02]  /*3220*/  UISETP.LT.AND UP0, UPT, UR28, 0x1, UPT ;  /* 0x000000011c00788c */ /* 0x000fe4000bf01270 */
[----:B------:R-:W-:-:S02]  /*3230*/  ULOP3.LUT UR20, UR6, 0x10000, URZ, 0xfc, !UPT ;  /* 0x0001000006147892 */ /* 0x000fc4000f8efcff */
[----:B------:R-:W-:Y:S02]  /*3240*/  USEL UR29, UR28, 0x1, !UP0 ;  /* 0x000000011c1d7887 */ /* 0x000fe4000c000000 */
[----:B------:R-:W-:Y:S02]  /*3250*/  ULOP3.LUT UR21, UR5, 0x10000, URZ, 0xfc, !UPT ;  /* 0x0001000005157892 */ /* 0x000fe4000f8efcff */
[----:B------:R-:W-:Y:S02]  /*3260*/  UIADD3 UR29, UPT, UPT, -UR29, URZ, URZ ;  /* 0x000000ff1d1d7290 */ /* 0x000fe4000fffe1ff */
[----:B-1----:R-:W-:Y:S01]  /*3270*/  UISETP.GE.AND UP4, UPT, UR8, 0x1, UPT ;  /* 0x000000010800788c */ /* 0x002fe2000bf86270 */
[----:B------:R-:W-:Y:S01]  /*3280*/  UMOV UR24, 0x0 ;  /* 0x0000000000187882 */ /* 0x000fe20000000000 */
[----:B------:R-:W-:Y:S01]  /*3290*/  UMOV UR25, 0x4400010 ;  /* 0x0440001000197882 */ /* 0x000fe20000000000 */
[----:B--2---:R-:W-:-:S15]  /*32a0*/  R2UR UR30, R0 ;  /* 0x00000000001e72ca */ /* 0x004fde00000e0000 */
.L_x_65:
[----:B------:R-:W-:Y:S02]  /*32b0*/  LEA R0, R10, UR17, 0x3 ;  /* 0x000000110a007c11 */ /* 0x000fe4000f8e18ff */
[----:B------:R-:W-:Y:S02]  /*32c0*/  SHF.L.U32 R5, R9, 0x1f, RZ ;  /* 0x0000001f09057819 */ /* 0x000fe400000006ff */
[----:B------:R-:W-:Y:S01]  /*32d0*/  PLOP3.LUT P0, PT, PT, PT, UP4, 0x80, 0x8 ;  /* 0x000000000008781c */ /* 0x000fe20003f0f048 */
[----:B------:R-:W-:Y:S01]  /*32e0*/  VIADD R3, R0, 0x90 ;  /* 0x0000009000037836 */ /* 0x000fe20000000000 */
[----:B-1----:R-:W1:Y:S02]  /*32f0*/  SYNCS.PHASECHK.TRANS64.TRYWAIT P1, [R0+URZ+0x80], R5 ;  /* 0x00008005000075a7 */ /* 0x002e6400080211ff */
[----:B-1-3--:R-:W-:Y:S09]  /*3300*/  @!P1 BRA `(.L_x_59) ;  /* 0x00000064005c9947 */ /* 0x00aff20003800000 */
.L_x_150:
[----:B------:R-:W-:Y:S01]  /*3310*/  LEA R4, R10, UR17, 0x4 ;  /* 0x000000110a047c11 */ /* 0x000fe2000f8e20ff */
[----:B------:R-:W-:Y:S01]  /*3320*/  @UP4 ULEA UR4, UR14, UR17, 0x3 ;  /* 0x000000110e044291 */ /* 0x000fe2000f8e18ff */
[----:B------:R-:W-:Y:S01]  /*3330*/  PLOP3.LUT P2, PT, PT, PT, PT, 0x80, 0x8 ;  /* 0x000000000008781c */ /* 0x000fe20003f4f070 */
[----:B------:R-:W-:Y:S01]  /*3340*/  ULEA UR23, UR22, UR17, 0x3 ;  /* 0x0000001116177291 */ /* 0x000fe2000f8e18ff */
[----:B------:R-:W-:Y:S02]  /*3350*/  PRMT R3, RZ, 0x654, R3 ;  /* 0x00000654ff037816 */ /* 0x000fe40000000003 */
[----:B-1----:R-:W1:Y:S01]  /*3360*/  LDS.128 R4, [R4+0x110] ;  /* 0x0001100004047984 */ /* 0x002e620000000c00 */
[----:B------:R-:W-:Y:S02]  /*3370*/  @P0 SHF.L.U32 R2, R8, 0x1f, RZ ;  /* 0x0000001f08020819 */ /* 0x000fe400000006ff */
[----:B------:R-:W-:Y:S01]  /*3380*/  SHF.L.U32 R0, R11, 0x1f, RZ ;  /* 0x0000001f0b007819 */ /* 0x000fe200000006ff */
[----:B------:R-:W-:Y:S01]  /*3390*/  @!PT LDS RZ, [RZ] ;  /* 0x00000000fffff984 */ /* 0x000fe20000000800 */
[----:B------:R-:W-:Y:S01]  /*33a0*/  @!PT LDS RZ, [RZ] ;  /* 0x00000000fffff984 */ /* 0x000fe20000000800 */
[----:B------:R-:W-:Y:S01]  /*33b0*/  @!PT LDS RZ, [RZ] ;  /* 0x00000000fffff984 */ /* 0x000fe20000000800 */
[----:B------:R-:W-:Y:S01]  /*33c0*/  @!PT LDS RZ, [RZ] ;  /* 0x00000000fffff984 */ /* 0x000fe20000000800 */
[----:B------:R2:W-:Y:S06]  /*33d0*/  MEMBAR.ALL.CTA ;  /* 0x0000000000007992 */ /* 0x0005ec0000008000 */
[----:B--2---:R-:W2:Y:S02]  /*33e0*/  FENCE.VIEW.ASYNC.S ;  /* 0x00000000000073c6 */ /* 0x004ea40000000000 */
[----:B--2---:R2:W-:Y:S01]  /*33f0*/  SYNCS.ARRIVE.TRANS64.RED.A1T0 RZ, [R3+URZ], RZ ;  /* 0x000000ff03ff79a7 */ /* 0x0045e200081004ff */
[----:B------:R2:W3:Y:S01]  /*3400*/  @P0 SYNCS.PHASECHK.TRANS64.TRYWAIT P2, [UR4], R2 ;  /* 0x00000002ff0005a7 */ /* 0x0004e20008041104 */
[----:B------:R-:W-:Y:S01]  /*3410*/  ULEA.HI UR4, UR22, UR22, URZ, 0x1 ;  /* 0x0000001616047291 */ /* 0x000fe2000f8f08ff */
[----:B-1----:R-:W-:-:S03]  /*3420*/  LOP3.LUT P1, RZ, R6, 0x1, RZ, 0xc0, !PT ;  /* 0x0000000106ff7812 */ /* 0x002fc6000782c0ff */
[----:B------:R-:W-:Y:S02]  /*3430*/  USHF.L.U32 UR18, UR4, 0x7, URZ ;  /* 0x0000000704127899 */ /* 0x000fe400080006ff */
[----:B------:R-:W-:Y:S02]  /*3440*/  ULOP3.LUT UR4, UR4, 0xffe, URZ, 0xc0, !UPT ;  /* 0x00000ffe04047892 */ /* 0x000fe4000f8ec0ff */
[----:B------:R-:W-:Y:S02]  /*3450*/  ULOP3.LUT UR18, UR18, 0xffffff00, URZ, 0xc0, !UPT ;  /* 0xffffff0012127892 */ /* 0x000fe4000f8ec0ff */
[----:B------:R-:W-:Y:S02]  /*3460*/  UIADD3 UR4, UPT, UPT, -UR4, UR22, URZ ;  /* 0x0000001604047290 */ /* 0x000fe4000fffe1ff */
[----:B------:R-:W-:Y:S01]  /*3470*/  UIADD3 UR18, UPT, UPT, UR30, UR18, URZ ;  /* 0x000000121e127290 */ /* 0x000fe2000fffe0ff */
[----:B------:R-:W1:Y:S03]  /*3480*/  SYNCS.PHASECHK.TRANS64.TRYWAIT P0, [UR23+0xc0], R0 ;  /* 0x0000c000ff0075a7 */ /* 0x000e660008001117 */
[----:B------:R-:W-:Y:S01]  /*3490*/  ULEA UR18, UR4, UR18, 0x14 ;  /* 0x0000001204127291 */ /* 0x000fe2000f8ea0ff */
[----:B-123--:R-:W-:Y:S11]  /*34a0*/  @!P0 BRA `(.L_x_60) ;  /* 0x0000006400088947 */ /* 0x00eff60003800000 */
.L_x_152:
[----:B------:R-:W-:Y:S01]  /*34b0*/  IADD3 R10, PT, PT, R10, 0x1, RZ ;  /* 0x000000010a0a7810 */ /* 0x000fe20007ffe0ff */
[----:B------:R-:W-:Y:S06]  /*34c0*/  BRA.U !UP4, `(.L_x_61) ;  /* 0x000000010c987547 */ /* 0x000fec000b800000 */
[----:B------:R-:W-:Y:S01]  /*34d0*/  UPLOP3.LUT UP2, UPT, UPT, UPT, UPT, 0x40, 0x4 ;  /* 0x000000000004789c */ /* 0x000fe20003f4e870 */
[----:B------:R-:W-:Y:S01]  /*34e0*/  UMOV UR16, UR29 ;  /* 0x0000001d00107c82 */ /* 0x000fe20008000000 */
[----:B------:R-:W-:Y:S01]  /*34f0*/  UMOV UR15, UR28 ;  /* 0x0000001c000f7c82 */ /* 0x000fe20008000000 */
[----:B------:R-:W-:-:S08]  /*3500*/  UMOV UR6, UR14 ;  /* 0x0000000e00067c82 */ /* 0x000fd00008000000 */
.L_x_64:
[----:B------:R-:W-:Y:S02]  /*3510*/  UIADD3 UR16, UPT, UPT, UR16, 0x1, URZ ;  /* 0x0000000110107890 */ /* 0x000fe4000fffe0ff */
[----:B--2---:R-:W-:Y:S02]  /*3520*/  ULEA UR5, UR6, UR17, 0x3 ;  /* 0x0000001106057291 */ /* 0x004fe4000f8e18ff */
[----:B------:R-:W-:Y:S01]  /*3530*/  UISETP.NE.AND UP3, UPT, UR16, URZ, UPT ;  /* 0x000000ff1000728c */ /* 0x000fe2000bf65270 */
[----:B---3--:R-:W-:Y:S10]  /*3540*/  @P2 BRA `(.L_x_62) ;  /* 0x00000000000c2947 */ /* 0x008ff40003800000 */
[----:B-1----:R-:W-:Y:S04]  /*3550*/  SHF.L.U32 R3, R8, 0x1f, RZ ;  /* 0x0000001f08037819 */ /* 0x002fe800000006ff */
[----:B------:R-:W1:Y:S02]  /*3560*/  SYNCS.PHASECHK.TRANS64.TRYWAIT P0, [UR5], R3 ;  /* 0x00000003ff0075a7 */ /* 0x000e640008001105 */
[----:B-1----:R-:W-:Y:S05]  /*3570*/  @!P0 BRA `(.L_x_63) ;  /* 0x0000006000ec8947 */ /* 0x002fea0003800000 */
.L_x_62:
[----:B------:R-:W-:Y:S01]  /*3580*/  UISETP.NE.AND UP0, UPT, UR15, 0x1, UPT ;  /* 0x000000010f00788c */ /* 0x000fe2000bf05270 */
[----:B------:R-:W-:Y:S01]  /*3590*/  PLOP3.LUT P2, PT, PT, PT, PT, 0x80, 0x8 ;  /* 0x000000000008781c */ /* 0x000fe20003f4f070 */
[----:B------:R-:W-:Y:S02]  /*35a0*/  UIADD3 UR4, UPT, UPT, UR6, 0x1, URZ ;  /* 0x0000000106047890 */ /* 0x000fe4000fffe0ff */
[----:B------:R-:W-:Y:S02]  /*35b0*/  ULEA UR12, UR6, UR21, 0xa ;  /* 0x00000015060c7291 */ /* 0x000fe4000f8e50ff */
[----:B------:R-:W-:Y:S01]  /*35c0*/  UISETP.NE.AND UP1, UPT, UR4, 0x3, UPT ;  /* 0x000000030400788c */ /* 0x000fe2000bf25270 */
[----:B------:R-:W-:Y:S01]  /*35d0*/  PLOP3.LUT P0, PT, PT, PT, UP0, 0x80, 0x8 ;  /* 0x000000000008781c */ /* 0x000fe20003f0f008 */
[----:B------:R-:W-:Y:S02]  /*35e0*/  UIADD3 UR10, UPT, UPT, UR12, 0x2, URZ ;  /* 0x000000020c0a7890 */ /* 0x000fe4000fffe0ff */
[----:B------:R-:W-:Y:S02]  /*35f0*/  USEL UR7, URZ, 0x1, UP1 ;  /* 0x00000001ff077887 */ /* 0x000fe40008800000 */
[----:B------:R-:W-:Y:S02]  /*3600*/  USEL UR14, UR4, URZ, UP1 ;  /* 0x000000ff040e7287 */ /* 0x000fe40008800000 */
[----:B------:R-:W-:Y:S02]  /*3610*/  UIADD3 UR15, UPT, UPT, UR15, -0x1, URZ ;  /* 0xffffffff0f0f7890 */ /* 0x000fe4000fffe0ff */
[----:B------:R-:W-:Y:S01]  /*3620*/  @UP0 ULEA UR4, UR14, UR17, 0x3 ;  /* 0x000000110e040291 */ /* 0x000fe2000f8e18ff */
[----:B------:R-:W-:Y:S01]  /*3630*/  LOP3.LUT R8, R8, UR7, RZ, 0x3c, !PT ;  /* 0x0000000708087c12 */ /* 0x000fe2000f8e3cff */
[----:B------:R-:W-:Y:S01]  /*3640*/  UIADD3 UR7, UPT, UPT, UR5, 0x18, URZ ;  /* 0x0000001805077890 */ /* 0x000fe2000fffe0ff */
[----:B------:R-:W-:Y:S02]  /*3650*/  UMOV UR13, 0x80004020 ;  /* 0x80004020000d7882 */ /* 0x000fe40000000000 */
[----:B-1----:R-:W-:Y:S01]  /*3660*/  @P0 SHF.L.U32 R0, R8, 0x1f, RZ ;  /* 0x0000001f08000819 */ /* 0x002fe200000006ff */
[----:B------:R-:W-:Y:S01]  /*3670*/  UMOV UR5, 0x80004020 ;  /* 0x8000402000057882 */ /* 0x000fe20000000000 */
[----:B------:R-:W-:Y:S01]  /*3680*/  UMOV UR11, 0x80004020 ;  /* 0x80004020000b7882 */ /* 0x000fe20000000000 */
[----:B------:R-:W-:Y:S01]  /*3690*/  UMOV UR9, 0x80004020 ;  /* 0x8000402000097882 */ /* 0x000fe20000000000 */
[----:B------:R2:W3:Y:S01]  /*36a0*/  @P0 SYNCS.PHASECHK.TRANS64.TRYWAIT P2, [UR4], R0 ;  /* 0x00000000ff0005a7 */ /* 0x0004e20008041104 */
[----:B------:R-:W-:Y:S03]  /*36b0*/  ULEA UR4, UR6, UR20, 0x8 ;  /* 0x0000001406047291 */ /* 0x000fe6000f8e40ff */
[----:B------:R-:W-:Y:S01]  /*36c0*/  UMOV UR6, UR14 ;  /* 0x0000000e00067c82 */ /* 0x000fe20008000000 */
[----:B------:R-:W-:Y:S05]  /*36d0*/  UIADD3 UR8, UPT, UPT, UR4, 0x2, URZ ;  /* 0x0000000204087890 */ /* 0x000fea000fffe0ff */
[----:B------:R2:W-:Y:S01]  /*36e0*/  UTCHMMA gdesc[UR4], gdesc[UR12], tmem[UR18], tmem[UR26], idesc[UR27], UP2 ;  /* 0x00ff1a0c040075ea */ /* 0x0005e20009000012 */
[----:B------:R-:W-:Y:S03]  /*36f0*/  UPLOP3.LUT UP2, UPT, UPT, UPT, UPT, 0x80, 0x8 ;  /* 0x000000000008789c */ /* 0x000fe60003f4f070 */
[----:B------:R2:W-:Y:S01]  /*3700*/  UTCHMMA gdesc[UR8], gdesc[UR10], tmem[UR18], tmem[UR24], idesc[UR25], UPT ;  /* 0x00ff180a080075ea */ /* 0x0005e2000b800012 */
[----:B------:R2:W-:Y:S01]  /*3710*/  UTCBAR.MULTICAST [UR7], URZ, UR19 ;  /* 0x000000ff070073e9 */ /* 0x0005e20008000813 */
[----:B------:R-:W-:Y:S06]  /*3720*/  BRA.U UP3, `(.L_x_64) ;  /* 0xfffffffd03787547 */ /* 0x000fec000b83ffff */
.L_x_61:
[----:B--2---:R-:W-:Y:S01]  /*3730*/  UIADD3 UR4, UPT, UPT, UR22, 0x1, URZ ;  /* 0x0000000116047890 */ /* 0x004fe2000fffe0ff */
[C---:B------:R-:W-:Y:S01]  /*3740*/  ISETP.NE.AND P0, PT, R10.reuse, 0x2, PT ;  /* 0x000000020a00780c */ /* 0x040fe20003f05270 */
[----:B------:R-:W-:Y:S02]  /*3750*/  UIADD3 UR5, UPT, UPT, UR23, 0xa0, URZ ;  /* 0x000000a017057890 */ /* 0x000fe4000fffe0ff */
[----:B------:R-:W-:Y:S01]  /*3760*/  UISETP.NE.AND UP0, UPT, UR4, 0x4, UPT ;  /* 0x000000040400788c */ /* 0x000fe2000bf05270 */
[----:B-1----:R-:W-:Y:S02]  /*3770*/  SEL R0, RZ, 0x1, P0 ;  /* 0x00000001ff007807 */ /* 0x002fe40000000000 */
[----:B------:R-:W-:Y:S01]  /*3780*/  SEL R10, R10, RZ, P0 ;  /* 0x000000ff0a0a7207 */ /* 0x000fe20000000000 */
[----:B------:R-:W-:Y:S01]  /*3790*/  USEL UR6, URZ, 0x1, UP0 ;  /* 0x00000001ff067887 */ /* 0x000fe20008000000 */
[----:B------:R-:W-:Y:S01]  /*37a0*/  LOP3.LUT R9, R9, R0, RZ, 0x3c, !PT ;  /* 0x0000000009097212 */ /* 0x000fe200078e3cff */
[----:B------:R-:W-:Y:S01]  /*37b0*/  USEL UR22, UR4, URZ, UP0 ;  /* 0x000000ff04167287 */ /* 0x000fe20008000000 */
[----:B------:R1:W-:Y:S03]  /*37c0*/  UTCBAR [UR5], URZ ;  /* 0x000000ff050073e9 */ /* 0x0003e600080000ff */
[----:B------:R-:W-:Y:S01]  /*37d0*/  LOP3.LUT R11, R11, UR6, RZ, 0x3c, !PT ;  /* 0x000000060b0b7c12 */ /* 0x000fe2000f8e3cff */
[----:B------:R-:W-:Y:S07]  /*37e0*/  @P1 BRA `(.L_x_65) ;  /* 0xfffffff800b01947 */ /* 0x000fee000383ffff */
[----:B------:R-:W2:Y:S01]  /*37f0*/  S2UR UR8, SR_CgaCtaId ;  /* 0x00000000000879c3 */ /* 0x000ea20000008800 */
[----:B------:R-:W-:Y:S01]  /*3800*/  ELECT P0, URZ, PT ;  /* 0x0000000000ff782f */ /* 0x000fe20003800000 */
[----:B------:R-:W-:Y:S01]  /*3810*/  IMAD.MOV.U32 R0, RZ, RZ, 0x1 ;  /* 0x00000001ff007424 */ /* 0x000fe200078e00ff */
[----:B------:R-:W-:Y:S01]  /*3820*/  UIADD3 UR17, UPT, UPT, UR17, 0xc0, URZ ;  /* 0x000000c011117890 */ /* 0x000fe2000fffe0ff */
[----:B------:R-:W-:Y:S01]  /*3830*/  SHF.L.U32 R3, R11, 0x1f, RZ ;  /* 0x0000001f0b037819 */ /* 0x000fe200000006ff */
[----:B------:R-:W-:-:S03]  /*3840*/  UMOV UR4, 0x40 ;  /* 0x0000004000047882 */ /* 0x000fc60000000000 */
[----:B------:R-:W-:Y:S01]  /*3850*/  UVIRTCOUNT.DEALLOC.SMPOOL 0x80 ;  /* 0x000000800000784c */ /* 0x000fe20000000000 */
[----:B--2---:R-:W-:Y:S02]  /*3860*/  ULEA UR8, UR8, UR4, 0x18 ;  /* 0x0000000408087291 */ /* 0x004fe4000f8ec0ff */
[----:B------:R-:W-:-:S07]  /*3870*/  ULEA UR4, UR22, UR17, 0x3 ;  /* 0x0000001116047291 */ /* 0x000fce000f8e18ff */
[----:B------:R2:W-:Y:S02]  /*3880*/  @P0 STS.U8 [UR8+0x1c], R0 ;  /* 0x00001c00ff000988 */ /* 0x0005e40008000008 */
[----:B------:R-:W4:Y:S02]  /*3890*/  SYNCS.PHASECHK.TRANS64.TRYWAIT P0, [UR4], R3 ;  /* 0x00000003ff0075a7 */ /* 0x000f240008001104 */
[----:B--2-4-:R-:W-:Y:S05]  /*38a0*/  @!P0 BRA `(.L_x_66) ;  /* 0x0000006000388947 */ /* 0x014fea0003800000 */
.L_x_155:
[----:B------:R-:W-:-:S04]  /*38b0*/  UIADD3 UR4, UPT, UPT, UR22, 0x1, URZ ;  /* 0x0000000116047890 */ /* 0x000fc8000fffe0ff */
[----:B------:R-:W-:-:S04]  /*38c0*/  UISETP.NE.AND UP0, UPT, UR4, 0x4, UPT ;  /* 0x000000040400788c */ /* 0x000fc8000bf05270 */
[----:B------:R-:W-:Y:S02]  /*38d0*/  USEL UR6, URZ, 0x1, UP0 ;  /* 0x00000001ff067887 */ /* 0x000fe40008000000 */
[----:B------:R-:W-:-:S04]  /*38e0*/  USEL UR4, UR4, URZ, UP0 ;  /* 0x000000ff04047287 */ /* 0x000fc80008000000 */
[----:B-1----:R-:W-:Y:S01]  /*38f0*/  ULEA UR5, UR4, UR17, 0x3 ;  /* 0x0000001104057291 */ /* 0x002fe2000f8e18ff */
[----:B------:R-:W-:-:S04]  /*3900*/  LOP3.LUT R2, R11, UR6, RZ, 0x3c, !PT ;  /* 0x000000060b027c12 */ /* 0x000fc8000f8e3cff */
[----:B--2---:R-:W-:-:S04]  /*3910*/  SHF.L.U32 R3, R2, 0x1f, RZ ;  /* 0x0000001f02037819 */ /* 0x004fc800000006ff */
[----:B------:R-:W1:Y:S02]  /*3920*/  SYNCS.PHASECHK.TRANS64.TRYWAIT P0, [UR5], R3 ;  /* 0x00000003ff0075a7 */ /* 0x000e640008001105 */
[----:B-1----:R-:W-:Y:S05]  /*3930*/  @!P0 BRA `(.L_x_67) ;  /* 0x00000060002c8947 */ /* 0x002fea0003800000 */
.L_x_157:
        /* <DEDUP_REMOVED lines=9> */
.L_x_159:
[----:B------:R-:W-:-:S04]  /*39d0*/  UIADD3 UR4, UPT, UPT, UR4, 0x1, URZ ;  /* 0x0000000104047890 */ /* 0x000fc8000fffe0ff */
[----:B------:R-:W-:-:S04]  /*39e0*/  UISETP.NE.AND UP0, UPT, UR4, 0x4, UPT ;  /* 0x000000040400788c */ /* 0x000fc8000bf05270 */
[----:B------:R-:W-:Y:S02]  /*39f0*/  USEL UR5, URZ, 0x1, UP0 ;  /* 0x00000001ff057887 */ /* 0x000fe40008000000 */
[----:B------:R-:W-:-:S04]  /*3a00*/  USEL UR4, UR4, URZ, UP0 ;  /* 0x000000ff04047287 */ /* 0x000fc80008000000 */
[----:B------:R-:W-:Y:S01]  /*3a10*/  ULEA UR4, UR4, UR17, 0x3 ;  /* 0x0000001104047291 */ /* 0x000fe2000f8e18ff */
[----:B-1----:R-:W-:-:S04]  /*3a20*/  LOP3.LUT R3, R2, UR5, RZ, 0x3c, !PT ;  /* 0x0000000502037c12 */ /* 0x002fc8000f8e3cff */
[----:B------:R-:W-:-:S04]  /*3a30*/  SHF.L.U32 R3, R3, 0x1f, RZ ;  /* 0x0000001f03037819 */ /* 0x000fc800000006ff */
[----:B------:R-:W1:Y:S02]  /*3a40*/  SYNCS.PHASECHK.TRANS64.TRYWAIT P0, [UR4], R3 ;  /* 0x00000003ff0075a7 */ /* 0x000e640008001104 */
[----:B-1----:R-:W-:Y:S05]  /*3a50*/  @!P0 BRA `(.L_x_69) ;  /* 0x0000006000148947 */ /* 0x002fea0003800000 */
.L_x_161:
[----:B------:R-:W-:Y:S01]  /*3a60*/  NOP ;  /* 0x0000000000007918 */ /* 0x000fe20000000000 */
[----:B-1----:R-:W1:Y:S01]  /*3a70*/  LDS R0, [UR8+0x14] ;  /* 0x00001408ff007984 */ /* 0x002e620008000800 */
[----:B------:R-:W-:Y:S01]  /*3a80*/  ULOP3.LUT UR4, UR30, 0xffff, URZ, 0xc0, !UPT ;  /* 0x0000ffff1e047892 */ /* 0x000fe2000f8ec0ff */
[----:B------:R-:W-:Y:S01]  /*3a90*/  UMOV UR5, 0xffff ;  /* 0x0000ffff00057882 */ /* 0x000fe20000000000 */
[----:B------:R-:W-:Y:S02]  /*3aa0*/  UMOV UR6, 0x1 ;  /* 0x0000000100067882 */ /* 0x000fe40000000000 */
[----:B------:R-:W-:-:S04]  /*3ab0*/  USHF.R.U32.HI UR4, URZ, 0x5, UR4 ;  /* 0x00000005ff047899 */ /* 0x000fc80008011604 */
[----:B------:R-:W-:Y:S02]  /*3ac0*/  USHF.L.U32 UR5, UR5, UR4, URZ ;  /* 0x0000000405057299 */ /* 0x000fe400080006ff */
[----:B------:R-:W-:-:S04]  /*3ad0*/  USHF.L.U32 UR4, UR6, UR4, URZ ;  /* 0x0000000406047299 */ /* 0x000fc800080006ff */
[----:B-1----:R-:W-:-:S04]  /*3ae0*/  LOP3.LUT R0, R0, UR5, RZ, 0xc0, !PT ;  /* 0x0000000500007c12 */ /* 0x002fc8000f8ec0ff */
[----:B------:R-:W-:-:S13]  /*3af0*/  ISETP.NE.AND P0, PT, R0, UR5, PT ;  /* 0x0000000500007c0c */ /* 0x000fda000bf05270 */
[----:B------:R-:W-:Y:S05]  /*3b00*/  @P0 BRA `(.L_x_70) ;  /* 0x0000000000580947 */ /* 0x000fea0003800000 */
[----:B------:R-:W1:Y:S02]  /*3b10*/  LDS R0, [UR8+0x18] ;  /* 0x00001808ff007984 */ /* 0x000e640008000800 */
[----:B-1----:R-:W-:-:S04]  /*3b20*/  LOP3.LUT R0, R0, UR4, RZ, 0xc0, !PT ;  /* 0x0000000400007c12 */ /* 0x002fc8000f8ec0ff */
[----:B------:R-:W-:-:S13]  /*3b30*/  ISETP.NE.AND P0, PT, R0, UR4, PT ;  /* 0x0000000400007c0c */ /* 0x000fda000bf05270 */
[----:B------:R-:W-:Y:S05]  /*3b40*/  @P0 BRA `(.L_x_71) ;  /* 0x00000000003c0947 */ /* 0x000fea0003800000 */
[----:B------:R-:W1:Y:S01]  /*3b50*/  S2R R2, SR_LANEID ;  /* 0x0000000000027919 */ /* 0x000e620000000000 */
[----:B------:R-:W-:Y:S01]  /*3b60*/  ULOP3.LUT UR5, URZ, UR5, URZ, 0x33, !UPT ;  /* 0x00000005ff057292 */ /* 0x000fe2000f8e33ff */
[----:B------:R-:W-:Y:S01]  /*3b70*/  LOP3.LUT R4, RZ, UR4, RZ, 0x33, !PT ;  /* 0x00000004ff047c12 */ /* 0x000fe2000f8e33ff */
[----:B------:R-:W-:Y:S02]  /*3b80*/  VOTEU.ANY UR4, UPT, PT ;  /* 0x0000000000047886 */ /* 0x000fe400038e0100 */
[----:B------:R-:W-:Y:S01]  /*3b90*/  UFLO.U32 UR4, UR4 ;  /* 0x00000004000472bd */ /* 0x000fe200080e0000 */
[----:B------:R-:W2:Y:S01]  /*3ba0*/  REDUX UR6, R4 ;  /* 0x00000000040673c4 */ /* 0x000ea20000000000 */
[----:B------:R-:W-:-:S06]  /*3bb0*/  IMAD.U32 R0, RZ, RZ, UR5 ;  /* 0x00000005ff007e24 */ /* 0x000fcc000f8e00ff */
[----:B------:R4:W-:Y:S01]  /*3bc0*/  UTCATOMSWS.AND URZ, UR5 ;  /* 0x0000000500ff79e3 */ /* 0x0009e20008000000 */
[----:B------:R-:W3:Y:S01]  /*3bd0*/  REDUX UR7, R0 ;  /* 0x00000000000773c4 */ /* 0x000ee20000000000 */
[----:B-1----:R-:W-:Y:S01]  /*3be0*/  ISETP.EQ.U32.AND P0, PT, R2, UR4, PT ;  /* 0x0000000402007c0c */ /* 0x002fe2000bf02070 */
[----:B--2---:R-:W-:Y:S01]  /*3bf0*/  IMAD.U32 R2, RZ, RZ, UR6 ;  /* 0x00000006ff027e24 */ /* 0x004fe2000f8e00ff */
[----:B---3--:R-:W-:-:S11]  /*3c00*/  MOV R3, UR7 ;  /* 0x0000000700037c02 */ /* 0x008fd60008000f00 */
[----:B------:R4:W-:Y:S04]  /*3c10*/  @P0 ATOMS.AND RZ, [UR8+0x14], R3 ;  /* 0x00001403ffff098c */ /* 0x0009e8000a800008 */
[----:B------:R4:W-:Y:S01]  /*3c20*/  @P0 ATOMS.AND RZ, [UR8+0x18], R2 ;  /* 0x00001802ffff098c */ /* 0x0009e2000a800008 */
[----:B------:R-:W-:Y:S05]  /*3c30*/  BRA `(.L_x_72) ;  /* 0x0000000000147947 */ /* 0x000fea0003800000 */
.L_x_71:
[----:B------:R-:W-:Y:S02]  /*3c40*/  MOV R2, 0x3c60 ;  /* 0x00003c6000027802 */ /* 0x000fe40000000f00 */
[----:B---3-5:R-:W-:Y:S05]  /*3c50*/  CALL.REL.NOINC `($__internal_0_$__cuda_sm10x_tcgen05_guardrail_trap_col_being_dealloced_not_returned_by_alloc) ;  /* 0x0000006000fc7944 */ /* 0x028fea0003c00000 */
[----:B------:R-:W-:Y:S05]  /*3c60*/  BRA `(.L_x_72) ;  /* 0x0000000000087947 */ /* 0x000fea0003800000 */
.L_x_70:
[----:B------:R-:W-:Y:S02]  /*3c70*/  MOV R2, 0x3c90 ;  /* 0x00003c9000027802 */ /* 0x000fe40000000f00 */
[----:B---3-5:R-:W-:Y:S05]  /*3c80*/  CALL.REL.NOINC `($__internal_2_$__cuda_sm10x_tcgen05_guardrail_trap_unallocated_columns_being_dealloced) ;  /* 0x0000006400087944 */ /* 0x028fea0003c00000 */
.L_x_72:
[----:B------:R-:W-:Y:S01]  /*3c90*/  NOP ;  /* 0x0000000000007918 */ /* 0x000fe20000000000 */
[----:B----4-:R-:W-:Y:S05]  /*3ca0*/  EXIT ;  /* 0x000000000000794d */ /* 0x010fea0003800000 */
.L_x_54:
[----:B------:R-:W-:-:S09]  /*3cb0*/  UISETP.NE.OR UP0, UPT, UR18, 0x3, !UP3 ;  /* 0x000000031200788c */ /* 0x000fd2000df05670 */
[----:B------:R-:W-:Y:S05]  /*3cc0*/  BRA.U UP0, `(.L_x_73) ;  /* 0x0000001100887547 */ /* 0x000fea000b800000 */
[----:B------:R-:W2:Y:S01]  /*3cd0*/  LDCU.64 UR4, c[0x0][0x888] ;  /* 0x00011100ff0477ac */ /* 0x000ea20008000a00 */
[----:B------:R-:W3:Y:S01]  /*3ce0*/  S2UR UR8, SR_CgaCtaId ;  /* 0x00000000000879c3 */ /* 0x000ee20000008800 */
[----:B------:R-:W-:Y:S02]  /*3cf0*/  HFMA2 R9, -RZ, RZ, 0, 0 ;  /* 0x00000000ff097431 */ /* 0x000fe400000001ff */
[----:B------:R-:W-:Y:S01]  /*3d00*/  IMAD.MOV.U32 R11, RZ, RZ, 0x1 ;  /* 0x00000001ff0b7424 */ /* 0x000fe200078e00ff */
[----:B------:R-:W4:Y:S01]  /*3d10*/  LDCU UR40, c[0x0][0x370] ;  /* 0x00006e00ff2877ac */ /* 0x000f220008000800 */
[----:B------:R-:W-:Y:S01]  /*3d20*/  IMAD.MOV.U32 R10, RZ, RZ, RZ ;  /* 0x000000ffff0a7224 */ /* 0x000fe200078e00ff */
[----:B------:R-:W-:Y:S01]  /*3d30*/  MOV R3, 0x2000 ;  /* 0x0000200000037802 */ /* 0x000fe20000000f00 */
[----:B------:R-:W4:Y:S01]  /*3d40*/  LDCU.128 UR44, c[0x0][0xb10] ;  /* 0x00016200ff2c77ac */ /* 0x000f220008000c00 */
[----:B------:R-:W1:Y:S01]  /*3d50*/  LDC.64 R12, c[0x0][0x348] ;  /* 0x0000d200ff0c7b82 */ /* 0x000e620000000a00 */
[----:B------:R-:W3:Y:S01]  /*3d60*/  LDCU UR37, c[0x0][0x374] ;  /* 0x00006e80ff2577ac */ /* 0x000ee20008000800 */
[----:B------:R-:W3:Y:S01]  /*3d70*/  LDCU.64 UR38, c[0x0][0x890] ;  /* 0x00011200ff2677ac */ /* 0x000ee20008000a00 */
[----:B------:R-:W3:Y:S01]  /*3d80*/  LDCU UR15, c[0x0][0xb0c] ;  /* 0x00016180ff0f77ac */ /* 0x000ee20008000800 */
[----:B--2---:R-:W-:Y:S01]  /*3d90*/  UISETP.NE.U32.AND UP0, UPT, UR4, URZ, UPT ;  /* 0x000000ff0400728c */ /* 0x004fe2000bf05070 */
[----:B------:R-:W2:Y:S01]  /*3da0*/  LDCU UR54, c[0x0][0xb20] ;  /* 0x00016400ff3677ac */ /* 0x000ea20008000800 */
[----:B------:R-:W2:Y:S01]  /*3db0*/  LDCU UR4, c[0x0][0xb30] ;  /* 0x00016600ff0477ac */ /* 0x000ea20008000800 */
[----:B------:R-:W-:Y:S01]  /*3dc0*/  UMOV UR21, 0x400 ;  /* 0x0000040000157882 */ /* 0x000fe20000000000 */
[----:B----4-:R-:W-:-:S02]  /*3dd0*/  UIMAD.WIDE.U32 UR52, UR40, UR44, URZ ;  /* 0x0000002c283472a5 */ /* 0x010fc4000f8e00ff */
[----:B---3--:R-:W-:Y:S02]  /*3de0*/  UIMAD.WIDE.U32 UR6, UR37, UR47, URZ ;  /* 0x0000002f250672a5 */ /* 0x008fe4000f8e00ff */
[----:B------:R-:W-:Y:S02]  /*3df0*/  ULEA UR21, UR8, UR21, 0x18 ;  /* 0x0000001508157291 */ /* 0x000fe4000f8ec0ff */
[----:B------:R-:W-:Y:S02]  /*3e00*/  USEL UR41, URZ, 0x1, UP6 ;  /* 0x00000001ff297887 */ /* 0x000fe4000b000000 */
[----:B------:R-:W-:Y:S02]  /*3e10*/  UISETP.NE.U32.AND UP6, UPT, UR38, URZ, UPT ;  /* 0x000000ff2600728c */ /* 0x000fe4000bfc5070 */
[----:B------:R-:W-:Y:S02]  /*3e20*/  UIADD3 UR43, UPT, UPT, UR21, 0x48, URZ ;  /* 0x00000048152b7890 */ /* 0x000fe4000fffe0ff */
[----:B------:R-:W-:-:S02]  /*3e30*/  UIADD3 UR33, UPT, UPT, UR21, 0x30, URZ ;  /* 0x0000003015217890 */ /* 0x000fc4000fffe0ff */
[----:B------:R-:W-:Y:S02]  /*3e40*/  UIADD3 UR25, UPT, UPT, UR21, 0x38, URZ ;  /* 0x0000003815197890 */ /* 0x000fe4000fffe0ff */
[----:B------:R-:W-:Y:S02]  /*3e50*/  UIADD3 UR17, UPT, UPT, UR21, 0x40, URZ ;  /* 0x0000004015117890 */ /* 0x000fe4000fffe0ff */
[----:B------:R-:W-:Y:S02]  /*3e60*/  UISETP.NE.AND.EX UP5, UPT, UR5, URZ, UPT, UP0 ;  /* 0x000000ff0500728c */ /* 0x000fe4000bfa5300 */
[----:B------:R-:W-:Y:S01]  /*3e70*/  UISETP.NE.AND UP0, UPT, UR42, 0x1, UPT ;  /* 0x000000012a00788c */ /* 0x000fe2000bf05270 */
[----:B------:R-:W-:Y:S01]  /*3e80*/  UMOV UR52, UR53 ;  /* 0x0000003500347c82 */ /* 0x000fe20008000000 */
[----:B------:R-:W-:Y:S01]  /*3e90*/  UMOV UR51, UR7 ;  /* 0x0000000700337c82 */ /* 0x000fe20008000000 */
[----:B------:R-:W-:Y:S02]  /*3ea0*/  UISETP.NE.AND UP0, UPT, UR15, 0x1, UPT ;  /* 0x000000010f00788c */ /* 0x000fe4000bf05270 */
[----:B------:R-:W-:-:S02]  /*3eb0*/  UPLOP3.LUT UP4, UPT, UPT, UPT, UPT, 0x40, 0x4 ;  /* 0x000000000004789c */ /* 0x000fc40003f8e870 */
[----:B------:R-:W-:Y:S01]  /*3ec0*/  UISETP.GE.AND UP2, UPT, UR42, 0x1, UPT ;  /* 0x000000012a00788c */ /* 0x000fe2000bf46270 */
[----:B------:R-:W3:Y:S01]  /*3ed0*/  LDCU.64 UR22, c[0x0][0xb28] ;  /* 0x00016500ff1677ac */ /* 0x000ee20008000a00 */
[----:B------:R-:W-:Y:S02]  /*3ee0*/  UISETP.NE.AND.EX UP6, UPT, UR39, URZ, UPT, UP6 ;  /* 0x000000ff2700728c */ /* 0x000fe4000bfc5360 */
[----:B------:R-:W-:Y:S02]  /*3ef0*/  UPRMT UR43, UR8, 0x654, UR43 ;  /* 0x00000654082b7896 */ /* 0x000fe4000800002b */
[----:B------:R-:W-:Y:S02]  /*3f00*/  UPRMT UR50, UR8, 0x654, UR33 ;  /* 0x0000065408327896 */ /* 0x000fe40008000021 */
[----:B------:R-:W-:Y:S02]  /*3f10*/  UPRMT UR49, UR8, 0x654, UR25 ;  /* 0x0000065408317896 */ /* 0x000fe40008000019 */
[----:B------:R-:W-:-:S02]  /*3f20*/  UPRMT UR48, UR8, 0x654, UR17 ;  /* 0x0000065408307896 */ /* 0x000fc40008000011 */
[----:B------:R-:W-:Y:S02]  /*3f30*/  USHF.R.U32.HI UR52, URZ, UR45, UR52 ;  /* 0x0000002dff347299 */ /* 0x000fe40008011634 */
[----:B--2---:R-:W-:Y:S02]  /*3f40*/  USHF.R.U32.HI UR51, URZ, UR54, UR51 ;  /* 0x00000036ff337299 */ /* 0x004fe40008011633 */
[----:B------:R-:W-:Y:S02]  /*3f50*/  UISETP.NE.AND UP0, UPT, UR46, 0x1, UPT ;  /* 0x000000012e00788c */ /* 0x000fe4000bf05270 */
[----:B-1----:R-:W-:-:S11]  /*3f60*/  UISETP.NE.AND UP3, UPT, UR4, 0x1, UPT ;  /* 0x000000010400788c */ /* 0x002fd6000bf65270 */
.L_x_84:
[C---:B------:R-:W-:Y:S02]  /*3f70*/  LEA R8, R10.reuse, UR21, 0x3 ;  /* 0x000000150a087c11 */ /* 0x040fe4000f8e18ff */
[----:B------:R-:W-:Y:S02]  /*3f80*/  SHF.L.U32 R5, R9, 0x1f, RZ ;  /* 0x0000001f09057819 */ /* 0x000fe400000006ff */
[----:B------:R-:W-:Y:S02]  /*3f90*/  LEA R6, R10, UR21, 0x4 ;  /* 0x000000150a067c11 */ /* 0x000fe4000f8e20ff */
[----:B-1----:R-:W1:Y:S02]  /*3fa0*/  SYNCS.PHASECHK.TRANS64.TRYWAIT P0, [R8+URZ+0x80], R5 ;  /* 0x00008005080075a7 */ /* 0x002e6400080011ff */
[----:B-1----:R-:W-:Y:S05]  /*3fb0*/  @!P0 BRA `(.L_x_74) ;  /* 0x0000005800d48947 */ /* 0x002fea0003800000 */
.L_x_162:
[----:B-1----:R-:W1:Y:S01]  /*3fc0*/  LDS.128 R4, [R6+0x110] ;  /* 0x0001100006047984 */ /* 0x002e620000000c00 */
[----:B------:R-:W-:Y:S01]  /*3fd0*/  UISETP.GE.AND UP0, UPT, UR42, 0x1, UPT ;  /* 0x000000012a00788c */ /* 0x000fe2000bf06270 */
[----:B------:R-:W-:Y:S01]  /*3fe0*/  @!PT LDS RZ, [RZ] ;  /* 0x00000000fffff984 */ /* 0x000fe20000000800 */
[----:B------:R-:W-:Y:S01]  /*3ff0*/  @!PT LDS RZ, [RZ] ;  /* 0x00000000fffff984 */ /* 0x000fe20000000800 */
[----:B------:R-:W-:Y:S01]  /*4000*/  @!PT LDS RZ, [RZ] ;  /* 0x00000000fffff984 */ /* 0x000fe20000000800 */
[----:B------:R-:W-:Y:S01]  /*4010*/  @!PT LDS RZ, [RZ] ;  /* 0x00000000fffff984 */ /* 0x000fe20000000800 */
[----:B------:R2:W-:Y:S06]  /*4020*/  MEMBAR.ALL.CTA ;  /* 0x0000000000007992 */ /* 0x0005ec0000008000 */
[----:B--2---:R-:W2:Y:S01]  /*4030*/  FENCE.VIEW.ASYNC.S ;  /* 0x00000000000073c6 */ /* 0x004ea20000000000 */
[----:B-1----:R-:W-:Y:S11]  /*4040*/  LOP3.LUT P0, RZ, R6, 0x1, RZ, 0xc0, !PT ;  /* 0x0000000106ff7812 */ /* 0x002ff6000780c0ff */
[----:B------:R-:W-:Y:S02]  /*4050*/  @!UPT UIADD3 URZ, UPT, UPT, URZ, URZ, URZ ;  /* 0x000000fffffff290 */ /* 0x000fe4000fffe0ff */
[----:B--2---:R-:W-:Y:S01]  /*4060*/  VOTEU.ANY UP2, P0 ;  /* 0x0000000000ff7886 */ /* 0x004fe20000040100 */
[----:B------:R-:W-:Y:S11]  /*4070*/  PLOP3.LUT P0, PT, PT, PT, UP2, 0x80, 0x8 ;  /* 0x000000000008781c */ /* 0x000ff60003f0f028 */
[----:B------:R-:W-:Y:S02]  /*4080*/  @!UPT UIADD3 URZ, UPT, UPT, URZ, URZ, URZ ;  /* 0x000000fffffff290 */ /* 0x000fe4000fffe0ff */
[----:B------:R-:W-:Y:S02]  /*4090*/  @P0 SHF.R.U32.HI R0, RZ, 0x10, R5 ;  /* 0x00000010ff000819 */ /* 0x000fe40000011605 */
[----:B------:R-:W-:Y:S02]  /*40a0*/  @P0 MOV R2, R4 ;  /* 0x0000000400020202 */ /* 0x000fe40000000f00 */
[----:B------:R-:W-:Y:S01]  /*40b0*/  @P0 R2UR UR4, R0 ;  /* 0x00000000000402ca */ /* 0x000fe200000e0000 */
[----:B------:R-:W-:Y:S01]  /*40c0*/  VIADD R0, R8, 0x90 ;  /* 0x0000009008007836 */ /* 0x000fe20000000000 */
[----:B------:R-:W-:Y:S02]  /*40d0*/  @P0 LOP3.LUT R4, R5, 0xffff, RZ, 0xc0, !PT ;  /* 0x0000ffff05040812 */ /* 0x000fe400078ec0ff */
[----:B------:R-:W-:Y:S02]  /*40e0*/  @P0 R2UR UR6, R2 ;  /* 0x00000000020602ca */ /* 0x000fe400000e0000 */
[----:B------:R-:W-:Y:S02]  /*40f0*/  PRMT R0, RZ, 0x654, R0 ;  /* 0x00000654ff007816 */ /* 0x000fe40000000000 */
[----:B------:R-:W-:Y:S02]  /*4100*/  @P0 R2UR UR5, R4 ;  /* 0x00000000040502ca */ /* 0x000fe400000e0000 */
[----:B------:R1:W-:Y:S03]  /*4110*/  SYNCS.ARRIVE.TRANS64.RED.A1T0 RZ, [R0+URZ], RZ ;  /* 0x000000ff00ff79a7 */ /* 0x0003e600081004ff */
[----:B------:R-:W-:Y:S04]  /*4120*/  @UP2 UMOV UR29, UR4 ;  /* 0x00000004001d2c82 */ /* 0x000fe80008000000 */
[----:B------:R-:W-:Y:S04]  /*4130*/  @UP2 UMOV UR14, UR6 ;  /* 0x00000006000e2c82 */ /* 0x000fe80008000000 */
[----:B------:R-:W-:Y:S01]  /*4140*/  @UP2 UMOV UR13, UR5 ;  /* 0x00000005000d2c82 */ /* 0x000fe20008000000 */
[----:B------:R-:W-:Y:S05]  /*4150*/  BRA.U !UP0, `(.L_x_75) ;  /* 0x0000000108c07547 */ /* 0x000fea000b800000 */
[----:B------:R-:W-:Y:S02]  /*4160*/  UIMAD.WIDE.U32 UR18, UR13, UR47, URZ ;  /* 0x0000002f0d1272a5 */ /* 0x000fe4000f8e00ff */
[----:B------:R-:W-:Y:S02]  /*4170*/  UP2UR UR16, UPR, URZ, 0x4 ;  /* 0x00000004ff107883 */ /* 0x000fe40008000000 */
[----:B------:R-:W-:Y:S02]  /*4180*/  UISETP.NE.AND UP2, UPT, UR46, 0x1, UPT ;  /* 0x000000012e00788c */ /* 0x000fe4000bf45270 */
[----:B------:R-:W-:Y:S02]  /*4190*/  UIMAD.WIDE.U32 UR26, UR14, UR44, URZ ;  /* 0x0000002c0e1a72a5 */ /* 0x000fe4000f8e00ff */
[----:B------:R-:W-:Y:S02]  /*41a0*/  USEL UR4, UR37, UR51, !UP2 ;  /* 0x0000003325047287 */ /* 0x000fe4000d000000 */
[----:B------:R-:W-:Y:S02]  /*41b0*/  UISETP.NE.AND UP0, UPT, UR15, 0x1, UPT ;  /* 0x000000010f00788c */ /* 0x000fe4000bf05270 */
[----:B------:R-:W-:Y:S02]  /*41c0*/  UP2UR UR20, UPR, URZ, 0x2 ;  /* 0x00000002ff147883 */ /* 0x000fe40008000000 */
[----:B------:R-:W-:Y:S02]  /*41d0*/  UISETP.NE.AND UP1, UPT, UR42, 0x1, UPT ;  /* 0x000000012a00788c */ /* 0x000fe4000bf25270 */
[----:B---3--:R-:W-:Y:S02]  /*41e0*/  UIMAD.WIDE.U32 UR8, UR4, UR22, URZ ;  /* 0x00000016040872a5 */ /* 0x008fe4000f8e00ff */
[----:B------:R-:W-:Y:S01]  /*41f0*/  USEL UR7, UR40, UR52, !UP0 ;  /* 0x0000003428077287 */ /* 0x000fe2000c000000 */
[----:B------:R-:W-:Y:S02]  /*4200*/  UMOV UR5, UR19 ;  /* 0x0000001300057c82 */ /* 0x000fe40008000000 */
[----:B------:R-:W-:Y:S02]  /*4210*/  USHF.R.U32.HI UR6, URZ, UR54, UR5 ;  /* 0x00000036ff067299 */ /* 0x000fe40008011605 */
[----:B------:R-:W-:Y:S02]  /*4220*/  UIMAD.WIDE.U32 UR10, UR7, UR22, URZ ;  /* 0x00000016070a72a5 */ /* 0x000fe4000f8e00ff */
[----:B------:R-:W-:Y:S02]  /*4230*/  USEL UR6, UR13, UR6, !UP2 ;  /* 0x000000060d067287 */ /* 0x000fe4000d000000 */
[----:B------:R-:W-:Y:S01]  /*4240*/  UISETP.NE.AND UP2, UPT, UR16, URZ, UPT ;  /* 0x000000ff1000728c */ /* 0x000fe2000bf45270 */
[----:B------:R-:W-:Y:S02]  /*4250*/  UMOV UR5, UR27 ;  /* 0x0000001b00057c82 */ /* 0x000fe40008000000 */
[----:B------:R-:W-:Y:S03]  /*4260*/  USHF.R.U32.HI UR12, URZ, UR45, UR5 ;  /* 0x0000002dff0c7299 */ /* 0x000fe60008011605 */
[----:B------:R-:W-:Y:S02]  /*4270*/  UMOV UR5, UR9 ;  /* 0x0000000900057c82 */ /* 0x000fe40008000000 */
[----:B------:R-:W-:Y:S03]  /*4280*/  @UP1 USHF.R.U32.HI UR4, URZ, UR23, UR5 ;  /* 0x00000017ff041299 */ /* 0x000fe60008011605 */
[----:B------:R-:W-:Y:S01]  /*4290*/  UMOV UR5, UR11 ;  /* 0x0000000b00057c82 */ /* 0x000fe20008000000 */
[----:B------:R-:W-:Y:S02]  /*42a0*/  UIMAD UR4, UR42, UR4, URZ ;  /* 0x000000042a0472a4 */ /* 0x000fe4000f8e02ff */
[----:B------:R-:W-:Y:S02]  /*42b0*/  @UP1 USHF.R.U32.HI UR7, URZ, UR23, UR5 ;  /* 0x00000017ff071299 */ /* 0x000fe40008011605 */
[----:B------:R-:W-:Y:S02]  /*42c0*/  USEL UR5, UR14, UR12, !UP0 ;  /* 0x0000000c0e057287 */ /* 0x000fe4000c000000 */
[----:B------:R-:W-:Y:S02]  /*42d0*/  UIMAD.WIDE.U32 UR10, UR6, UR22, URZ ;  /* 0x00000016060a72a5 */ /* 0x000fe4000f8e00ff */
[----:B------:R-:W-:Y:S02]  /*42e0*/  UIMAD UR8, UR42, UR7, URZ ;  /* 0x000000072a0872a4 */ /* 0x000fe4000f8e02ff */
[----:B------:R-:W-:Y:S03]  /*42f0*/  UISETP.GE.AND UP0, UPT, UR6, UR4, UPT ;  /* 0x000000040600728c */ /* 0x000fe6000bf06270 */
[----:B------:R-:W-:Y:S01]  /*4300*/  UMOV UR4, UR11 ;  /* 0x0000000b00047c82 */ /* 0x000fe20008000000 */
[----:B------:R-:W-:Y:S02]  /*4310*/  UISETP.GE.OR UP0, UPT, UR5, UR8, UP0 ;  /* 0x000000080500728c */ /* 0x000fe40008706670 */
[----:B------:R-:W-:Y:S02]  /*4320*/  USHF.R.U32.HI UR4, URZ, UR23, UR4 ;  /* 0x00000017ff047299 */ /* 0x000fe40008011604 */
[----:B------:R-:W-:Y:S02]  /*4330*/  UIMAD.WIDE.U32 UR8, UR5, UR22, URZ ;  /* 0x00000016050872a5 */ /* 0x000fe4000f8e00ff */
[----:B------:R-:W-:Y:S04]  /*4340*/  USEL UR10, UR6, UR4, !UP1 ;  /* 0x00000004060a7287 */ /* 0x000fe8000c800000 */
[----:B------:R-:W-:Y:S01]  /*4350*/  UIADD3 UR11, UPT, UPT, -UR10, URZ, URZ ;  /* 0x000000ff0a0b7290 */ /* 0x000fe2000fffe1ff */
[----:B------:R-:W-:Y:S02]  /*4360*/  @!UP0 UMOV UR4, UR9 ;  /* 0x0000000900048c82 */ /* 0x000fe40008000000 */
[----:B------:R-:W-:Y:S02]  /*4370*/  @!UP0 USHF.R.U32.HI UR4, URZ, UR23, UR4 ;  /* 0x00000017ff048299 */ /* 0x000fe40008011604 */
[----:B------:R-:W-:Y:S02]  /*4380*/  UIMAD UR8, UR42, UR11, UR6 ;  /* 0x0000000b2a0872a4 */ /* 0x000fe4000f8e0206 */
[----:B------:R-:W-:Y:S02]  /*4390*/  @!UP0 USEL UR4, UR5, UR4, !UP1 ;  /* 0x0000000405048287 */ /* 0x000fe4000c800000 */
[----:B------:R-:W-:Y:S02]  /*43a0*/  UISETP.NE.AND UP1, UPT, UR20, URZ, UPT ;  /* 0x000000ff1400728c */ /* 0x000fe4000bf25270 */
[----:B------:R-:W-:Y:S02]  /*43b0*/  @!UP0 UIMAD UR8, UR7, UR8, UR4 ;  /* 0x00000008070882a4 */ /* 0x000fe4000f8e0204 */
[----:B------:R-:W-:Y:S02]  /*43c0*/  @!UP0 UIADD3 UR9, UPT, UPT, UR10, -UR4, URZ ;  /* 0x800000040a098290 */ /* 0x000fe4000fffe0ff */
[----:B------:R-:W-:Y:S02]  /*43d0*/  UIADD3 UR4, UPT, UPT, -UR5, URZ, URZ ;  /* 0x000000ff05047290 */ /* 0x000fe4000fffe1ff */
[----:B------:R-:W-:Y:S02]  /*43e0*/  UIADD3 UR7, UPT, UPT, -UR6, URZ, URZ ;  /* 0x000000ff06077290 */ /* 0x000fe4000fffe1ff */
[----:B------:R-:W-:Y:S02]  /*43f0*/  @!UP0 UIMAD UR6, UR9, UR42, UR5 ;  /* 0x0000002a090682a4 */ /* 0x000fe4000f8e0205 */
[----:B------:R-:W-:Y:S02]  /*4400*/  UIMAD UR14, UR15, UR4, UR14 ;  /* 0x000000040f0e72a4 */ /* 0x000fe4000f8e020e */
[----:B------:R-:W-:Y:S01]  /*4410*/  UIMAD UR13, UR46, UR7, UR13 ;  /* 0x000000072e0d72a4 */ /* 0x000fe2000f8e020d */
[----:B------:R-:W-:Y:S02]  /*4420*/  @!UP0 UMOV UR5, UR8 ;  /* 0x0000000800058c82 */ /* 0x000fe40008000000 */
[----:B------:R-:W-:Y:S02]  /*4430*/  UIMAD UR14, UR5, UR15, UR14 ;  /* 0x0000000f050e72a4 */ /* 0x000fe4000f8e020e */
[----:B------:R-:W-:Y:S11]  /*4440*/  UIMAD UR13, UR6, UR46, UR13 ;  /* 0x0000002e060d72a4 */ /* 0x000ff6000f8e020d */
[----:B------:R-:W-:Y:S01]  /*4450*/  @!UPT UIADD3 URZ, UPT, UPT, URZ, URZ, URZ ;  /* 0x000000fffffff290 */ /* 0x000fe2000fffe0ff */
.L_x_75:
[----:B------:R-:W2:Y:S01]  /*4460*/  @!UP3 LDCU.128 UR8, c[0x0][0xb10] ;  /* 0x00016200ff08b7ac */ /* 0x000ea20008000c00 */
[----:B------:R-:W-:Y:S02]  /*4470*/  ISETP.NE.U32.AND P0, PT, RZ, UR38, PT ;  /* 0x00000026ff007c0c */ /* 0x000fe4000bf05070 */
[----:B------:R-:W-:Y:S02]  /*4480*/  SHF.L.U32 R4, R11, 0x1f, RZ ;  /* 0x0000001f0b047819 */ /* 0x000fe400000006ff */
[----:B------:R-:W-:Y:S01]  /*4490*/  ISETP.NE.AND.EX P0, PT, RZ, UR39, PT, P0 ;  /* 0x00000027ff007c0c */ /* 0x000fe2000bf05300 */
[----:B------:R-:W4:Y:S01]  /*44a0*/  @!UP3 LDCU UR5, c[0x0][0xb0c] ;  /* 0x00016180ff05b7ac */ /* 0x000f220008000800 */
[----:B------:R-:W-:Y:S02]  /*44b0*/  USHF.L.U32 UR35, UR30, 0x6, URZ ;  /* 0x000000061e237899 */ /* 0x000fe400080006ff */
[----:B------:R-:W-:Y:S02]  /*44c0*/  USHF.L.U32 UR34, UR31, 0x8, URZ ;  /* 0x000000081f227899 */ /* 0x000fe400080006ff */
[----:B--2---:R-:W-:Y:S07]  /*44d0*/  UIMAD.WIDE.U32 UR6, UR14, UR8, URZ ;  /* 0x000000080e0672a5 */ /* 0x004fee000f8e00ff */
[----:B------:R-:W-:Y:S01]  /*44e0*/  @!UP3 UMOV UR4, UR7 ;  /* 0x000000070004bc82 */ /* 0x000fe20008000000 */
[----:B----4-:R-:W-:Y:S02]  /*44f0*/  @!UP3 UISETP.NE.AND UP0, UPT, UR5, 0x1, UPT ;  /* 0x000000010500b88c */ /* 0x010fe4000bf05270 */
[----:B------:R-:W-:Y:S02]  /*4500*/  @!UP3 USHF.R.U32.HI UR4, URZ, UR9, UR4 ;  /* 0x00000009ff04b299 */ /* 0x000fe40008011604 */
[----:B------:R-:W-:Y:S02]  /*4510*/  UIMAD.WIDE.U32 UR6, UR13, UR11, URZ ;  /* 0x0000000b0d0672a5 */ /* 0x000fe4000f8e00ff */
[----:B------:R-:W-:Y:S02]  /*4520*/  @!UP3 USEL UR8, UR14, UR4, !UP0 ;  /* 0x000000040e08b287 */ /* 0x000fe4000c000000 */
[----:B------:R-:W-:Y:S03]  /*4530*/  @!UP3 UISETP.NE.AND UP0, UPT, UR10, 0x1, UPT ;  /* 0x000000010a00b88c */ /* 0x000fe6000bf05270 */
[----:B------:R-:W-:Y:S02]  /*4540*/  @!UP3 UMOV UR6, UR7 ;  /* 0x000000070006bc82 */ /* 0x000fe40008000000 */
[----:B------:R-:W2:Y:S02]  /*4550*/  @!UP3 LDCU UR4, c[0x0][0xb20] ;  /* 0x00016400ff04b7ac */ /* 0x000ea40008000800 */
[----:B--2---:R-:W-:Y:S04]  /*4560*/  @!UP3 USHF.R.U32.HI UR6, URZ, UR4, UR6 ;  /* 0x00000004ff06b299 */ /* 0x004fe80008011606 */
[----:B------:R-:W-:Y:S04]  /*4570*/  @!UP3 USEL UR6, UR13, UR6, !UP0 ;  /* 0x000000060d06b287 */ /* 0x000fe8000c000000 */
[----:B------:R-:W-:Y:S02]  /*4580*/  @!UP3 UIADD3 UR4, UPT, UPT, -UR8, UR6, URZ ;  /* 0x000000060804b290 */ /* 0x000fe4000fffe1ff */
[----:B------:R-:W-:Y:S02]  /*4590*/  @!UP3 UIADD3 UR6, UPT, UPT, UR8, -UR6, URZ ;  /* 0x800000060806b290 */ /* 0x000fe4000fffe0ff */
[----:B------:R-:W-:Y:S02]  /*45a0*/  @!UP3 UIMAD UR14, UR4, UR5, UR14 ;  /* 0x00000005040eb2a4 */ /* 0x000fe4000f8e020e */
[----:B------:R-:W-:Y:S01]  /*45b0*/  @!UP3 UIMAD UR13, UR6, UR10, UR13 ;  /* 0x0000000a060db2a4 */ /* 0x000fe2000f8e020d */
[----:B------:R-:W-:Y:S11]  /*45c0*/  BRA.U UP4, `(.L_x_76) ;  /* 0x0000000104107547 */ /* 0x000ff6000b800000 */
[----:B-1----:R-:W-:Y:S04]  /*45d0*/  MOV R0, UR41 ;  /* 0x0000002900007c02 */ /* 0x002fe80008000f00 */
[----:B------:R-:W-:Y:S04]  /*45e0*/  SHF.L.U32 R5, R0, 0x1f, RZ ;  /* 0x0000001f00057819 */ /* 0x000fe800000006ff */
[----:B------:R-:W1:Y:S02]  /*45f0*/  SYNCS.PHASECHK.TRANS64.TRYWAIT P1, [UR21+0x78], R5 ;  /* 0x00007805ff0075a7 */ /* 0x000e640008021115 */
[----:B-1----:R-:W-:Y:S05]  /*4600*/  @!P1 BRA `(.L_x_77) ;  /* 0x0000005400549947 */ /* 0x002fea0003800000 */
.L_x_76:
[----:B------:R-:W-:Y:S05]  /*4610*/  BRA.U !UP6, `(.L_x_78) ;  /* 0x000000010e387547 */ /* 0x000fea000b800000 */
[----:B------:R-:W-:Y:S01]  /*4620*/  UPLOP3.LUT UP1, UPT, UPT, UPT, UP5, 0x80, 0x8 ;  /* 0x000000000008789c */ /* 0x000fe20003f2f050 */
[----:B-1----:R-:W-:Y:S01]  /*4630*/  HFMA2 R0, -RZ, RZ, 0, 5.9604644775390625e-08 ;  /* 0x00000001ff007431 */ /* 0x002fe200000001ff */
[----:B------:R-:W1:Y:S01]  /*4640*/  LDCU.64 UR8, c[0x0][0x358] ;  /* 0x00006b00ff0877ac */ /* 0x000e620008000a00 */
[----:B------:R-:W-:Y:S03]  /*4650*/  IMAD.MOV.U32 R81, RZ, RZ, 0x1 ;  /* 0x00000001ff517424 */ /* 0x000fe600078e00ff */
[----:B------:R-:W-:Y:S05]  /*4660*/  PLOP3.LUT P1, PT, PT, PT, UP1, 0x80, 0x8 ;  /* 0x000000000008781c */ /* 0x000fea0003f2f018 */
[----:B------:R-:W2:Y:S01]  /*4670*/  @UP1 LDCU.64 UR4, c[0x0][0x888] ;  /* 0x00011100ff0417ac */ /* 0x000ea20008000a00 */
[----:B------:R-:W-:Y:S07]  /*4680*/  @UP1 UIMAD UR6, UR36, UR38, URZ ;  /* 0x00000026240612a4 */ /* 0x000fee000f8e02ff */
[----:B------:R-:W-:Y:S01]  /*4690*/  @!P1 PRMT R81, R0, 0x7610, R81 ;  /* 0x0000761000519816 */ /* 0x000fe20000000051 */
[----:B--2---:R-:W-:Y:S06]  /*46a0*/  @UP1 UIMAD.WIDE UR4, UR6, 0x4, UR4 ;  /* 0x00000004060418a5 */ /* 0x004fec000f8e0204 */
[----:B------:R-:W-:Y:S01]  /*46b0*/  IMAD.U32 R6, RZ, RZ, UR4 ;  /* 0x00000004ff067e24 */ /* 0x000fe2000f8e00ff */
[----:B------:R-:W-:Y:S04]  /*46c0*/  MOV R7, UR5 ;  /* 0x0000000500077c02 */ /* 0x000fe80008000f00 */
[----:B------:R-:W2:Y:S01]  /*46d0*/  @!UP1 LDCU UR4, c[0x0][0x880] ;  /* 0x00011000ff0497ac */ /* 0x000ea20008000800 */
[----:B-1---5:R4:W5:Y:S02]  /*46e0*/  @P1 LDG.E R41, desc[UR8][R6.64] ;  /* 0x0000000806291981 */ /* 0x022964000c1e1900 */
[----:B--2-4-:R-:W-:Y:S07]  /*46f0*/  @!P1 IMAD.U32 R41, RZ, RZ, UR4 ;  /* 0x00000004ff299e24 */ /* 0x014fee000f8e00ff */
.L_x_78:
[----:B-----5:R-:W-:Y:S01]  /*4700*/  @!P0 FSETP.EQ.AND P2, PT, R41, RZ, PT ;  /* 0x000000ff2900820b */ /* 0x020fe20003f42000 */
[----:B------:R-:W-:Y:S01]  /*4710*/  @!UPT UIADD3 URZ, UPT, UPT, URZ, URZ, URZ ;  /* 0x000000fffffff290 */ /* 0x000fe2000fffe0ff */
[----:B------:R-:W-:Y:S11]  /*4720*/  @!P0 BRA `(.L_x_79) ;  /* 0x0000000000148947 */ /* 0x000ff60003800000 */
[----:B------:R-:W-:Y:S02]  /*4730*/  LOP3.LUT P0, RZ, R81, 0xff, RZ, 0xc0, !PT ;  /* 0x000000ff51ff7812 */ /* 0x000fe4000780c0ff */
[----:B------:R-:W-:Y:S04]  /*4740*/  PLOP3.LUT P2, PT, PT, PT, UP1, 0x80, 0x8 ;  /* 0x000000000008781c */ /* 0x000fe80003f4f018 */
[----:B------:R-:W-:Y:S07]  /*4750*/  PLOP3.LUT P2, PT, P2, PT, PT, 0x8, 0x80 ;  /* 0x000000000080781c */ /* 0x000fee000174e170 */
[----:B------:R-:W-:Y:S11]  /*4760*/  @P0 FSETP.EQ.AND P2, PT, R41, RZ, PT ;  /* 0x000000ff2900020b */ /* 0x000ff60003f42000 */
[----:B------:R-:W-:Y:S02]  /*4770*/  @!UPT UIADD3 URZ, UPT, UPT, URZ, URZ, URZ ;  /* 0x000000fffffff290 */ /* 0x000fe4000fffe0ff */
.L_x_79:
[----:B------:R-:W2:Y:S01]  /*4780*/  SYNCS.PHASECHK.TRANS64.TRYWAIT P0, [UR21+0x50], R4 ;  /* 0x00005004ff0075a7 */ /* 0x000ea20008001115 */
[----:B------:R-:W-:Y:S04]  /*4790*/  ELECT P1, URZ, PT ;  /* 0x0000000000ff782f */ /* 0x000fe80003820000 */
[----:B------:R-:W-:Y:S01]  /*47a0*/  PLOP3.LUT P1, PT, P2, P1, PT, 0xf2, 0x2f ;  /* 0x00000000002f781c */ /* 0x000fe20001723e72 */
[----:B------:R-:W-:Y:S01]  /*47b0*/  @!UPT UIADD3 URZ, UPT, UPT, URZ, URZ, URZ ;  /* 0x000000fffffff290 */ /* 0x000fe2000fffe0ff */
[----:B--2---:R-:W-:Y:S11]  /*47c0*/  @!P0 BRA `(.L_x_80) ;  /* 0x0000005000fc8947 */ /* 0x004ff60003800000 */
.L_x_165:
[----:B------:R-:W-:Y:S01]  /*47d0*/  @!P1 IADD3 R2, P0, PT, R12, 0x580, RZ ;  /* 0x000005800c029810 */ /* 0x000fe20007f1e0ff */
[----:B------:R-:W-:Y:S01]  /*47e0*/  VOTEU.ALL UP0, P1 ;  /* 0x0000000000ff7886 */ /* 0x000fe20000800000 */
[----:B------:R-:W-:Y:S01]  /*47f0*/  UMOV UR6, 0x0 ;  /* 0x0000000000067882 */ /* 0x000fe20000000000 */
[----:B------:R-:W-:Y:S01]  /*4800*/  UMOV UR7, 0x10000000 ;  /* 0x1000000000077882 */ /* 0x000fe20000000000 */
[----:B------:R-:W-:Y:S01]  /*4810*/  @!P1 R2UR UR5, R2 ;  /* 0x00000000020592ca */ /* 0x000fe200000e0000 */
[----:B-1----:R-:W-:Y:S01]  /*4820*/  @!P1 IMAD.X R0, RZ, RZ, R13, P0 ;  /* 0x000000ffff009224 */ /* 0x002fe200000e060d */
[----:B------:R-:W-:Y:S01]  /*4830*/  @!UP0 UIADD3 UR32, UPT, UPT, UR21, 0x400, URZ ;  /* 0x0000040015208890 */ /* 0x000fe2000fffe0ff */
[----:B------:R-:W-:Y:S03]  /*4840*/  VOTEU.ALL UP0, P1 ;  /* 0x0000000000ff7886 */ /* 0x000fe60000800000 */
[----:B------:R-:W-:Y:S01]  /*4850*/  @!P1 R2UR UR4, R0 ;  /* 0x00000000000492ca */ /* 0x000fe200000e0000 */
[----:B------:R-:W-:Y:S06]  /*4860*/  @!P1 IMAD.MOV.U32 R0, RZ, RZ, 0x2000 ;  /* 0x00002000ff009424 */ /* 0x000fec00078e00ff */
[----:B------:R-:W-:Y:S06]  /*4870*/  IMAD.U32 R6, RZ, RZ, UR5 ;  /* 0x00000005ff067e24 */ /* 0x000fec000f8e00ff */
[----:B------:R-:W-:Y:S01]  /*4880*/  IMAD.U32 R7, RZ, RZ, UR4 ;  /* 0x00000004ff077e24 */ /* 0x000fe2000f8e00ff */
[----:B------:R-:W-:Y:S04]  /*4890*/  @!P1 R2UR UR4, R6 ;  /* 0x00000000060492ca */ /* 0x000fe800000e0000 */
[----:B------:R-:W-:Y:S11]  /*48a0*/  @!P1 R2UR UR5, R7 ;  /* 0x00000000070592ca */ /* 0x000ff600000e0000 */
[----:B------:R-:W-:Y:S02]  /*48b0*/  @!UPT UIADD3 URZ, UPT, UPT, URZ, URZ, URZ ;  /* 0x000000fffffff290 */ /* 0x000fe4000fffe0ff */
[----:B------:R1:W-:Y:S01]  /*48c0*/  @!UP0 UTMALDG.3D [UR32], [UR4], desc[UR6] ;  /* 0x00000620040085b4 */ /* 0x0003e20008011000 */
[----:B------:R1:W-:Y:S01]  /*48d0*/  @!P1 SYNCS.ARRIVE.TRANS64.RED.A0TR RZ, [UR21+0x30], R0 ;  /* 0x00003000ffff99a7 */ /* 0x0003e20008300415 */
[----:B------:R-:W-:Y:S01]  /*48e0*/  SYNCS.ARRIVE.TRANS64.RED.A1T0 RZ, [UR50], RZ ;  /* 0x000000ffffff79a7 */ /* 0x000fe20008100432 */
[----:B------:R-:W2:Y:S02]  /*48f0*/  SYNCS.PHASECHK.TRANS64.TRYWAIT P0, [UR21+0x58], R4 ;  /* 0x00005804ff0075a7 */ /* 0x000ea40008001115 */
[----:B-12---:R-:W-:Y:S05]  /*4900*/  @!P0 BRA `(.L_x_81) ;  /* 0x0000005000c48947 */ /* 0x006fea0003800000 */
.L_x_167:
[----:B------:R-:W-:Y:S01]  /*4910*/  @!P1 IADD3 R2, P0, PT, R12, 0x580, RZ ;  /* 0x000005800c029810 */ /* 0x000fe20007f1e0ff */
[----:B------:R-:W-:Y:S01]  /*4920*/  VOTEU.ALL UP0, P1 ;  /* 0x0000000000ff7886 */ /* 0x000fe20000800000 */
[----:B------:R-:W-:Y:S01]  /*4930*/  UMOV UR6, 0x0 ;  /* 0x0000000000067882 */ /* 0x000fe20000000000 */
[----:B------:R-:W-:Y:S01]  /*4940*/  UMOV UR7, 0x10000000 ;  /* 0x1000000000077882 */ /* 0x000fe20000000000 */
[----:B------:R-:W-:Y:S01]  /*4950*/  @!P1 R2UR UR5, R2 ;  /* 0x00000000020592ca */ /* 0x000fe200000e0000 */
[----:B------:R-:W-:Y:S01]  /*4960*/  @!P1 IMAD.X R0, RZ, RZ, R13, P0 ;  /* 0x000000ffff009224 */ /* 0x000fe200000e060d */
[----:B------:R-:W-:Y:S02]  /*4970*/  @!UP0 UIADD3 UR26, UPT, UPT, UR34, 0x40, URZ ;  /* 0x00000040221a8890 */ /* 0x000fe4000fffe0ff */
[----:B------:R-:W-:Y:S02]  /*4980*/  @!UP0 UIADD3 UR24, UPT, UPT, UR21, 0x2400, URZ ;  /* 0x0000240015188890 */ /* 0x000fe4000fffe0ff */
[----:B------:R-:W-:Y:S01]  /*4990*/  @!P1 R2UR UR4, R0 ;  /* 0x00000000000492ca */ /* 0x000fe200000e0000 */
[----:B------:R-:W-:Y:S01]  /*49a0*/  VOTEU.ALL UP0, P1 ;  /* 0x0000000000ff7886 */ /* 0x000fe20000800000 */
[----:B------:R-:W-:Y:S01]  /*49b0*/  @!P1 IMAD.MOV.U32 R0, RZ, RZ, 0x2000 ;  /* 0x00002000ff009424 */ /* 0x000fe200078e00ff */
[----:B------:R-:W-:Y:S01]  /*49c0*/  UMOV UR27, UR35 ;  /* 0x00000023001b7c82 */ /* 0x000fe20008000000 */
[----:B------:R-:W-:Y:S03]  /*49d0*/  UMOV UR28, UR36 ;  /* 0x00000024001c7c82 */ /* 0x000fe60008000000 */
        /* <DEDUP_REMOVED lines=8> */
[----:B------:R-:W4:Y:S02]  /*4a60*/  SYNCS.PHASECHK.TRANS64.TRYWAIT P0, [UR21+0x60], R4 ;  /* 0x00006004ff0075a7 */ /* 0x000f240008001115 */
[----:B--2-4-:R-:W-:Y:S05]  /*4a70*/  @!P0 BRA `(.L_x_82) ;  /* 0x0000005000808947 */ /* 0x014fea0003800000 */
.L_x_169:
[----:B------:R-:W-:Y:S01]  /*4a80*/  @!P1 IADD3 R2, P0, PT, R12, 0x580, RZ ;  /* 0x000005800c029810 */ /* 0x000fe20007f1e0ff */
[----:B------:R-:W-:Y:S01]  /*4a90*/  VOTEU.ALL UP0, P1 ;  /* 0x0000000000ff7886 */ /* 0x000fe20000800000 */
[----:B------:R-:W-:Y:S01]  /*4aa0*/  UMOV UR6, 0x0 ;  /* 0x0000000000067882 */ /* 0x000fe20000000000 */
[----:B------:R-:W-:Y:S01]  /*4ab0*/  UMOV UR7, 0x10000000 ;  /* 0x1000000000077882 */ /* 0x000fe20000000000 */
[----:B------:R-:W-:Y:S01]  /*4ac0*/  @!P1 R2UR UR5, R2 ;  /* 0x00000000020592ca */ /* 0x000fe200000e0000 */
[----:B------:R-:W-:Y:S01]  /*4ad0*/  @!P1 IMAD.X R0, RZ, RZ, R13, P0 ;  /* 0x000000ffff009224 */ /* 0x000fe200000e060d */
[----:B------:R-:W-:Y:S01]  /*4ae0*/  @!UP0 UIADD3 UR18, UPT, UPT, UR34, 0x80, URZ ;  /* 0x0000008022128890 */ /* 0x000fe2000fffe0ff */
[----:B------:R-:W-:Y:S01]  /*4af0*/  VIADD R10, R10, 0x1 ;  /* 0x000000010a0a7836 */ /* 0x000fe20000000000 */
        /* <DEDUP_REMOVED lines=16> */
.L_x_171:
[----:B------:R-:W-:Y:S01]  /*4c00*/  @!P1 IADD3 R2, P0, PT, R12, 0x580, RZ ;  /* 0x000005800c029810 */ /* 0x000fe20007f1e0ff */
[----:B------:R-:W-:Y:S01]  /*4c10*/  VOTEU.ALL UP0, P1 ;  /* 0x0000000000ff7886 */ /* 0x000fe20000800000 */
[----:B------:R-:W-:Y:S01]  /*4c20*/  UMOV UR6, 0x0 ;  /* 0x0000000000067882 */ /* 0x000fe20000000000 */
[----:B------:R-:W-:Y:S01]  /*4c30*/  UMOV UR7, 0x10000000 ;  /* 0x1000000000077882 */ /* 0x000fe20000000000 */
[----:B------:R-:W-:Y:S01]  /*4c40*/  @!P1 R2UR UR5, R2 ;  /* 0x00000000020592ca */ /* 0x000fe200000e0000 */
[----:B------:R-:W-:Y:S01]  /*4c50*/  @!P1 IMAD.X R0, RZ, RZ, R13, P0 ;  /* 0x000000ffff009224 */ /* 0x000fe200000e060d */
[----:B------:R-:W-:Y:S01]  /*4c60*/  @!UP0 UIADD3 UR10, UPT, UPT, UR34, 0xc0, URZ ;  /* 0x000000c0220a8890 */ /* 0x000fe2000fffe0ff */
[----:B------:R-:W-:Y:S01]  /*4c70*/  R2UR UR18, R83 ;  /* 0x00000000531272ca */ /* 0x000fe200000e0000 */
[----:B------:R-:W-:Y:S01]  /*4c80*/  @!UP0 UIADD3 UR8, UPT, UPT, UR21, 0x6400, URZ ;  /* 0x0000640015088890 */ /* 0x000fe2000fffe0ff */
[----:B------:R-:W-:Y:S01]  /*4c90*/  R2UR UR16, R84 ;  /* 0x00000000541072ca */ /* 0x000fe200000e0000 */
[----:B------:R-:W-:Y:S01]  /*4ca0*/  @!UP0 UIADD3 UR9, UPT, UPT, UR21, 0x48, URZ ;  /* 0x0000004815098890 */ /* 0x000fe2000fffe0ff */
[----:B------:R-:W-:Y:S01]  /*4cb0*/  @!P1 R2UR UR4, R0 ;  /* 0x00000000000492ca */ /* 0x000fe200000e0000 */
[----:B------:R-:W-:Y:S01]  /*4cc0*/  VOTEU.ALL UP0, P1 ;  /* 0x0000000000ff7886 */ /* 0x000fe20000800000 */
[----:B------:R-:W-:Y:S01]  /*4cd0*/  UMOV UR11, UR35 ;  /* 0x00000023000b7c82 */ /* 0x000fe20008000000 */
[----:B------:R-:W-:Y:S01]  /*4ce0*/  UMOV UR12, UR36 ;  /* 0x00000024000c7c82 */ /* 0x000fe20008000000 */
[C---:B------:R-:W-:Y:S01]  /*4cf0*/  ISETP.NE.AND P0, PT, R10.reuse, 0x2, PT ;  /* 0x000000020a00780c */ /* 0x040fe20003f05270 */
[----:B------:R-:W-:Y:S01]  /*4d00*/  UMOV UR36, UR29 ;  /* 0x0000001d00247c82 */ /* 0x000fe20008000000 */
[----:B-1----:R-:W-:Y:S01]  /*4d10*/  IMAD.U32 R4, RZ, RZ, UR5 ;  /* 0x00000005ff047e24 */ /* 0x002fe2000f8e00ff */
[----:B------:R-:W-:Y:S01]  /*4d20*/  LOP3.LUT R11, R11, 0x1, RZ, 0x3c, !PT ;  /* 0x000000010b0b7812 */ /* 0x000fe200078e3cff */
[----:B------:R-:W-:Y:S01]  /*4d30*/  UPLOP3.LUT UP4, UPT, UPT, UPT, UPT, 0x80, 0x8 ;  /* 0x000000000008789c */ /* 0x000fe20003f8f070 */
[----:B------:R-:W-:Y:S01]  /*4d40*/  SEL R0, RZ, 0x1, P0 ;  /* 0x00000001ff007807 */ /* 0x000fe20000000000 */
[----:B------:R-:W-:Y:S01]  /*4d50*/  UIADD3 UR31, UPT, UPT, UR13, UR18, URZ ;  /* 0x000000120d1f7290 */ /* 0x000fe2000fffe0ff */
[----:B------:R-:W-:Y:S01]  /*4d60*/  SEL R10, R10, RZ, P0 ;  /* 0x000000ff0a0a7207 */ /* 0x000fe20000000000 */
[----:B------:R-:W-:Y:S01]  /*4d70*/  UIADD3 UR30, UPT, UPT, UR14, UR16, URZ ;  /* 0x000000100e1e7290 */ /* 0x000fe2000fffe0ff */
[----:B------:R-:W-:Y:S01]  /*4d80*/  IMAD.U32 R5, RZ, RZ, UR4 ;  /* 0x00000004ff057e24 */ /* 0x000fe2000f8e00ff */
[----:B------:R-:W-:Y:S02]  /*4d90*/  @!P1 R2UR UR4, R4 ;  /* 0x00000000040492ca */ /* 0x000fe400000e0000 */
[----:B------:R-:W-:Y:S02]  /*4da0*/  LOP3.LUT R9, R9, R0, RZ, 0x3c, !PT ;  /* 0x0000000009097212 */ /* 0x000fe400078e3cff */
[----:B------:R-:W-:Y:S11]  /*4db0*/  @!P1 R2UR UR5, R5 ;  /* 0x00000000050592ca */ /* 0x000ff600000e0000 */
[----:B------:R-:W-:Y:S02]  /*4dc0*/  @!UPT UIADD3 URZ, UPT, UPT, URZ, URZ, URZ ;  /* 0x000000fffffff290 */ /* 0x000fe4000fffe0ff */
[----:B------:R1:W-:Y:S01]  /*4dd0*/  @!UP0 UTMALDG.3D [UR8], [UR4], desc[UR6] ;  /* 0x00000608040085b4 */ /* 0x0003e20008011000 */
[----:B------:R1:W-:Y:S01]  /*4de0*/  @!P1 SYNCS.ARRIVE.TRANS64.RED.A0TR RZ, [UR21+0x48], R3 ;  /* 0x00004803ffff99a7 */ /* 0x0003e20008300415 */
[----:B------:R-:W-:Y:S01]  /*4df0*/  SYNCS.ARRIVE.TRANS64.RED.A1T0 RZ, [UR43], RZ ;  /* 0x000000ffffff79a7 */ /* 0x000fe2000810042b */
[----:B------:R-:W-:Y:S05]  /*4e00*/  BRA.U UP2, `(.L_x_84) ;  /* 0xfffffff102587547 */ /* 0x000fea000b83ffff */
[----:B-1----:R-:W-:-:S04]  /*4e10*/  SHF.L.U32 R3, R11, 0x1f, RZ ;  /* 0x0000001f0b037819 */ /* 0x002fc800000006ff */
[----:B------:R-:W1:Y:S02]  /*4e20*/  SYNCS.PHASECHK.TRANS64.TRYWAIT P0, [UR21+0x50], R3 ;  /* 0x00005003ff0075a7 */ /* 0x000e640008001115 */
[----:B-1----:R-:W-:Y:S05]  /*4e30*/  @!P0 BRA `(.L_x_85) ;  /* 0x0000004c00c08947 */ /* 0x002fea0003800000 */
.L_x_173:
[----:B------:R-:W2:Y:S02]  /*4e40*/  SYNCS.PHASECHK.TRANS64.TRYWAIT P0, [UR21+0x58], R3 ;  /* 0x00005803ff0075a7 */ /* 0x000ea40008001115 */
[----:B--2---:R-:W-:Y:S05]  /*4e50*/  @!P0 BRA `(.L_x_86) ;  /* 0x0000004c00d08947 */ /* 0x004fea0003800000 */
.L_x_175:
[----:B------:R-:W2:Y:S02]  /*4e60*/  SYNCS.PHASECHK.TRANS64.TRYWAIT P0, [UR21+0x60], R3 ;  /* 0x00006003ff0075a7 */ /* 0x000ea40008001115 */
[----:B--2---:R-:W-:Y:S05]  /*4e70*/  @!P0 BRA `(.L_x_87) ;  /* 0x0000004c00e08947 */ /* 0x004fea0003800000 */
.L_x_177:
[----:B-1----:R-:W-:-:S07]  /*4e80*/  MOV R0, UR21 ;  /* 0x0000001500007c02 */ /* 0x002fce0008000f00 */
.L_x_88:
[----:B-1----:R-:W-:-:S04]  /*4e90*/  SHF.L.U32 R3, R11, 0x1f, RZ ;  /* 0x0000001f0b037819 */ /* 0x002fc800000006ff */
[----:B------:R1:W2:Y:S03]  /*4ea0*/  SYNCS.PHASECHK.TRANS64.TRYWAIT P0, [R0+URZ+0x68], R3 ;  /* 0x00006803000075a7 */ /* 0x0002a600080011ff */
[----:B--2---:R-:W-:Y:S05]  /*4eb0*/  @!P0 NANOSLEEP.SYNCS 0x989680 ;  /* 0x009896800000895d */ /* 0x004fea0003900000 */
[----:B------:R-:W2:Y:S02]  /*4ec0*/  @!P0 SYNCS.PHASECHK.TRANS64 P0, [R0+URZ+0x68], R3 ;  /* 0x00006803000085a7 */ /* 0x000ea400080010ff */
[----:B--23--:R-:W-:Y:S05]  /*4ed0*/  @P0 EXIT ;  /* 0x000000000000094d */ /* 0x00cfea0003800000 */
[----:B------:R-:W-:Y:S05]  /*4ee0*/  BRA `(.L_x_88) ;  /* 0xfffffffc00e87947 */ /* 0x000fea000383ffff */
.L_x_73:
[----:B------:R-:W-:-:S06]  /*4ef0*/  UISETP.GE.AND UP0, UPT, UR18, 0x4, UPT ;  /* 0x000000041200788c */ /* 0x000fcc000bf06270 */
[----:B------:R-:W-:-:S13]  /*4f00*/  PLOP3.LUT P0, PT, PT, PT, UP0, 0x80, 0x8 ;  /* 0x000000000008781c */ /* 0x000fda0003f0f008 */
[----:B-1----:R-:W-:Y:S05]  /*4f10*/  @!P0 EXIT ;  /* 0x000000000000894d */ /* 0x002fea0003800000 */
[----:B------:R-:W1:Y:S08]  /*4f20*/  S2UR UR4, SR_CgaCtaId ;  /* 0x00000000000479c3 */ /* 0x000e700000008800 */
[----:B------:R-:W-:Y:S01]  /*4f30*/  BAR.SYNC.DEFER_BLOCKING 0x6, 0xa0 ;  /* 0x0182800000007b1d */ /* 0x000fe20000010000 */
[C---:B------:R-:W-:Y:S01]  /*4f40*/  IMAD.SHL.U32 R5, R94.reuse, 0x40, RZ ;  /* 0x000000405e057824 */ /* 0x040fe200078e00ff */
[----:B------:R-:W-:Y:S01]  /*4f50*/  SHF.R.U32.HI R3, RZ, 0x1, R94 ;  /* 0x00000001ff037819 */ /* 0x000fe2000001165e */
[C---:B------:R-:W-:Y:S01]  /*4f60*/  IMAD.U32 R37, R94.reuse, 0x10000, RZ ;  /* 0x000100005e257824 */ /* 0x040fe200078e00ff */
[C---:B------:R-:W-:Y:S01]  /*4f70*/  R2P PR, R94.reuse, 0x6 ;  /* 0x000000065e007804 */ /* 0x040fe20000000000 */
[----:B------:R-:W-:Y:S01]  /*4f80*/  IMAD.SHL.U32 R80, R94, 0x20, RZ ;  /* 0x000000205e507824 */ /* 0x000fe200078e00ff */
[----:B------:R-:W-:-:S02]  /*4f90*/  UMOV UR44, 0x400 ;  /* 0x00000400002c7882 */ /* 0x000fc40000000000 */
[----:B------:R-:W2:Y:S01]  /*4fa0*/  LDC.64 R78, c[0x0][0x8b0] ;  /* 0x00022c00ff4e7b82 */ /* 0x000ea20000000a00 */
[C---:B------:R-:W-:Y:S01]  /*4fb0*/  LOP3.LUT R2, R5.reuse, 0x1c0, RZ, 0xc0, !PT ;  /* 0x000001c005027812 */ /* 0x040fe200078ec0ff */
[----:B------:R-:W-:Y:S01]  /*4fc0*/  IMAD.MOV.U32 R92, RZ, RZ, 0x20 ;  /* 0x00000020ff5c7424 */ /* 0x000fe200078e00ff */
[----:B------:R-:W-:Y:S01]  /*4fd0*/  LOP3.LUT R5, R5, 0x200, RZ, 0xc0, !PT ;  /* 0x0000020005057812 */ /* 0x000fe200078ec0ff */
[----:B------:R-:W-:Y:S01]  /*4fe0*/  IMAD.MOV.U32 R91, RZ, RZ, 0x1 ;  /* 0x00000001ff5b7424 */ /* 0x000fe200078e00ff */
[----:B------:R-:W-:Y:S01]  /*4ff0*/  LOP3.LUT R3, R2, 0x8, R3, 0xf8, !PT ;  /* 0x0000000802037812 */ /* 0x000fe200078ef803 */
[----:B------:R-:W-:Y:S01]  /*5000*/  IMAD.SHL.U32 R2, R94, 0x8, RZ ;  /* 0x000000085e027824 */ /* 0x000fe200078e00ff */
[----:B------:R-:W-:Y:S01]  /*5010*/  LOP3.LUT R37, R37, 0x600000, RZ, 0xc0, !PT ;  /* 0x0060000025257812 */ /* 0x000fe200078ec0ff */
[----:B------:R-:W3:Y:S01]  /*5020*/  LDC.64 R76, c[0x0][0x8a8] ;  /* 0x00022a00ff4c7b82 */ /* 0x000ee20000000a00 */
[----:B------:R-:W-:Y:S01]  /*5030*/  LOP3.LUT R80, R5, 0xc00, R80, 0xf8, !PT ;  /* 0x00000c0005507812 */ /* 0x000fe200078ef850 */
[----:B------:R-:W-:Y:S01]  /*5040*/  IMAD.MOV.U32 R36, RZ, RZ, RZ ;  /* 0x000000ffff247224 */ /* 0x000fe200078e00ff */
[----:B------:R-:W-:Y:S01]  /*5050*/  LOP3.LUT R3, R3, 0x38, R2, 0x78, !PT ;  /* 0x0000003803037812 */ /* 0x000fe200078e7802 */
[----:B------:R-:W-:Y:S01]  /*5060*/  IMAD.MOV.U32 R90, RZ, RZ, RZ ;  /* 0x000000ffff5a7224 */ /* 0x000fe200078e00ff */
[----:B------:R-:W-:-:S02]  /*5070*/  SEL R93, R92, 0xffffffe0, !P2 ;  /* 0xffffffe05c5d7807 */ /* 0x000fc40005000000 */
[----:B------:R-:W-:Y:S02]  /*5080*/  CS2R R88, SRZ ;  /* 0x0000000000587805 */ /* 0x000fe4000001ff00 */
[----:B------:R-:W-:Y:S01]  /*5090*/  LOP3.LUT R80, R80, R3, RZ, 0xfc, !PT ;  /* 0x0000000350507212 */ /* 0x000fe200078efcff */
[----:B-1----:R-:W-:Y:S01]  /*50a0*/  ULEA UR44, UR4, UR44, 0x18 ;  /* 0x0000002c042c7291 */ /* 0x002fe2000f8ec0ff */
[----:B------:R-:W-:Y:S01]  /*50b0*/  LOP3.LUT R94, R94, 0x60, RZ, 0xc0, !PT ;  /* 0x000000605e5e7812 */ /* 0x000fe200078ec0ff */
[----:B------:R-:W1:Y:S01]  /*50c0*/  LDCU UR59, c[0x0][0x370] ;  /* 0x00006e00ff3b77ac */ /* 0x000e620008000800 */
[----:B------:R-:W-:Y:S01]  /*50d0*/  SEL R92, R92, 0xffffffe0, !P1 ;  /* 0xffffffe05c5c7807 */ /* 0x000fe20004800000 */
[----:B------:R-:W-:Y:S01]  /*50e0*/  UIADD3 UR4, UPT, UPT, UR44, 0x400, URZ ;  /* 0x000004002c047890 */ /* 0x000fe2000fffe0ff */
[----:B------:R-:W4:Y:S04]  /*50f0*/  LDCU UR43, c[0x0][0xb0c] ;  /* 0x00016180ff2b77ac */ /* 0x000f280008000800 */
[----:B------:R-:W1:Y:S01]  /*5100*/  LDS R0, [UR44+0x130] ;  /* 0x0001302cff007984 */ /* 0x000e620008000800 */
[----:B------:R-:W-:Y:S01]  /*5110*/  IMAD.U32 R86, RZ, RZ, UR4 ;  /* 0x00000004ff567e24 */ /* 0x000fe2000f8e00ff */
[----:B------:R-:W1:Y:S01]  /*5120*/  LDCU UR39, c[0x0][0xb30] ;  /* 0x00016600ff2777ac */ /* 0x000e620008000800 */
[----:B------:R-:W1:Y:S01]  /*5130*/  LDCU.64 UR56, c[0x0][0x888] ;  /* 0x00011100ff3877ac */ /* 0x000e620008000a00 */
[----:B------:R-:W1:Y:S01]  /*5140*/  LDCU.64 UR40, c[0x0][0xb28] ;  /* 0x00016500ff2877ac */ /* 0x000e620008000a00 */
[----:B------:R-:W1:Y:S01]  /*5150*/  LDCU.64 UR62, c[0x0][0x890] ;  /* 0x00011200ff3e77ac */ /* 0x000e620008000a00 */
[----:B------:R-:W1:Y:S01]  /*5160*/  LDCU.128 UR52, c[0x0][0xb10] ;  /* 0x00016200ff3477ac */ /* 0x000e620008000c00 */
[----:B------:R-:W1:Y:S01]  /*5170*/  LDCU UR58, c[0x0][0x374] ;  /* 0x00006e80ff3a77ac */ /* 0x000e620008000800 */
[----:B------:R-:W-:Y:S01]  /*5180*/  UMOV UR47, URZ ;  /* 0x000000ff002f7c82 */ /* 0x000fe20008000000 */
[----:B------:R-:W-:Y:S01]  /*5190*/  UMOV UR46, URZ ;  /* 0x000000ff002e7c82 */ /* 0x000fe20008000000 */
[----:B-1234-:R-:W-:-:S07]  /*51a0*/  IMAD.IADD R37, R0, 0x1, R37 ;  /* 0x0000000100257824 */ /* 0x01efce00078e0225 */
.L_x_132:
[C---:B------:R-:W-:Y:S02]  /*51b0*/  LEA R3, R88.reuse, UR44, 0x3 ;  /* 0x0000002c58037c11 */ /* 0x040fe4000f8e18ff */
[----:B------:R-:W-:Y:S02]  /*51c0*/  SHF.L.U32 R0, R89, 0x1f, RZ ;  /* 0x0000001f59007819 */ /* 0x000fe400000006ff */
[----:B------:R-:W-:Y:S02]  /*51d0*/  LEA R5, R88, UR44, 0x4 ;  /* 0x0000002c58057c11 */ /* 0x000fe4000f8e20ff */
[----:B-1----:R-:W1:Y:S02]  /*51e0*/  SYNCS.PHASECHK.TRANS64.TRYWAIT P0, [R3+URZ+0x80], R0 ;  /* 0x00008000030075a7 */ /* 0x002e6400080011ff */
[----:B-1----:R-:W-:Y:S05]  /*51f0*/  @!P0 BRA `(.L_x_89) ;  /* 0x0000004c00188947 */ /* 0x002fea0003800000 */
.L_x_178:
[----:B------:R-:W2:Y:S01]  /*5200*/  LDS.128 R4, [R5+0x110] ;  /* 0x0001100005047984 */ /* 0x000ea20000000c00 */
[----:B------:R-:W-:Y:S01]  /*5210*/  UISETP.GE.AND UP0, UPT, UR42, 0x1, UPT ;  /* 0x000000012a00788c */ /* 0x000fe2000bf06270 */
[----:B------:R-:W-:Y:S01]  /*5220*/  @!PT LDS RZ, [RZ] ;  /* 0x00000000fffff984 */ /* 0x000fe20000000800 */
[----:B------:R-:W-:Y:S01]  /*5230*/  @!PT LDS RZ, [RZ] ;  /* 0x00000000fffff984 */ /* 0x000fe20000000800 */
[----:B------:R-:W-:Y:S01]  /*5240*/  @!PT LDS RZ, [RZ] ;  /* 0x00000000fffff984 */ /* 0x000fe20000000800 */
[----:B------:R-:W-:Y:S01]  /*5250*/  @!PT LDS RZ, [RZ] ;  /* 0x00000000fffff984 */ /* 0x000fe20000000800 */
[----:B------:R3:W-:Y:S06]  /*5260*/  MEMBAR.ALL.CTA ;  /* 0x0000000000007992 */ /* 0x0007ec0000008000 */
[----:B---3--:R-:W3:Y:S01]  /*5270*/  FENCE.VIEW.ASYNC.S ;  /* 0x00000000000073c6 */ /* 0x008ee20000000000 */
[----:B--2---:R-:W-:Y:S11]  /*5280*/  LOP3.LUT P0, RZ, R6, 0x1, RZ, 0xc0, !PT ;  /* 0x0000000106ff7812 */ /* 0x004ff6000780c0ff */
[----:B------:R-:W-:Y:S02]  /*5290*/  @!UPT UIADD3 URZ, UPT, UPT, URZ, URZ, URZ ;  /* 0x000000fffffff290 */ /* 0x000fe4000fffe0ff */
[----:B---3--:R-:W-:Y:S01]  /*52a0*/  VOTEU.ANY UP1, P0 ;  /* 0x0000000000ff7886 */ /* 0x008fe20000020100 */
[----:B------:R-:W-:Y:S01]  /*52b0*/  PLOP3.LUT P0, PT, PT, PT, UP1, 0x80, 0x8 ;  /* 0x000000000008781c */ /* 0x000fe20003f0f018 */
[----:B------:R-:W-:Y:S11]  /*52c0*/  UP2UR UR61, UPR, URZ, 0x2 ;  /* 0x00000002ff3d7883 */ /* 0x000ff60008000000 */
[----:B------:R-:W-:Y:S01]  /*52d0*/  @!UPT UIADD3 URZ, UPT, UPT, URZ, URZ, URZ ;  /* 0x000000fffffff290 */ /* 0x000fe2000fffe0ff */
[----:B-1----:R-:W-:Y:S02]  /*52e0*/  @P0 SHF.R.U32.HI R0, RZ, 0x10, R5 ;  /* 0x00000010ff000819 */ /* 0x002fe40000011605 */
        /* <DEDUP_REMOVED lines=12> */
[----:B------:R-:W2:Y:S01]  /*53b0*/  LDCU UR12, c[0x0][0xb20] ;  /* 0x00016400ff0c77ac */ /* 0x000ea20008000800 */
[----:B------:R-:W-:Y:S02]  /*53c0*/  UIMAD.WIDE.U32 UR4, UR58, UR55, URZ ;  /* 0x000000373a0472a5 */ /* 0x000fe4000f8e00ff */
[----:B------:R-:W-:Y:S02]  /*53d0*/  UIMAD.WIDE.U32 UR6, UR59, UR52, URZ ;  /* 0x000000343b0672a5 */ /* 0x000fe4000f8e00ff */
[----:B------:R-:W-:Y:S02]  /*53e0*/  UISETP.NE.AND UP0, UPT, UR54, 0x1, UPT ;  /* 0x000000013600788c */ /* 0x000fe4000bf05270 */
[----:B------:R-:W-:Y:S02]  /*53f0*/  UIMAD.WIDE.U32 UR8, UR37, UR55, URZ ;  /* 0x00000037250872a5 */ /* 0x000fe4000f8e00ff */
[----:B------:R-:W-:Y:S02]  /*5400*/  UIMAD.WIDE.U32 UR10, UR38, UR52, URZ ;  /* 0x00000034260a72a5 */ /* 0x000fe4000f8e00ff */
[----:B------:R-:W-:Y:S02]  /*5410*/  UISETP.NE.AND UP1, UPT, UR43, 0x1, UPT ;  /* 0x000000012b00788c */ /* 0x000fe4000bf25270 */
[----:B------:R-:W-:Y:S01]  /*5420*/  UISETP.NE.AND UP2, UPT, UR42, 0x1, UPT ;  /* 0x000000012a00788c */ /* 0x000fe2000bf45270 */
[----:B------:R-:W-:Y:S02]  /*5430*/  UMOV UR4, UR5 ;  /* 0x0000000500047c82 */ /* 0x000fe40008000000 */
[----:B--2---:R-:W-:Y:S03]  /*5440*/  USHF.R.U32.HI UR5, URZ, UR12, UR4 ;  /* 0x0000000cff057299 */ /* 0x004fe60008011604 */
[----:B------:R-:W-:Y:S02]  /*5450*/  UMOV UR4, UR7 ;  /* 0x0000000700047c82 */ /* 0x000fe40008000000 */
[----:B------:R-:W-:Y:S02]  /*5460*/  USHF.R.U32.HI UR7, URZ, UR53, UR4 ;  /* 0x00000035ff077299 */ /* 0x000fe40008011604 */
[----:B------:R-:W-:Y:S02]  /*5470*/  USEL UR4, UR58, UR5, !UP0 ;  /* 0x000000053a047287 */ /* 0x000fe4000c000000 */
[----:B------:R-:W-:Y:S01]  /*5480*/  USEL UR7, UR59, UR7, !UP1 ;  /* 0x000000073b077287 */ /* 0x000fe2000c800000 */
[----:B------:R-:W-:Y:S01]  /*5490*/  UMOV UR5, UR9 ;  /* 0x0000000900057c82 */ /* 0x000fe20008000000 */
[----:B------:R-:W-:Y:S02]  /*54a0*/  UIMAD.WIDE.U32 UR8, UR4, UR40, URZ ;  /* 0x00000028040872a5 */ /* 0x000fe4000f8e00ff */
[----:B------:R-:W-:Y:S03]  /*54b0*/  USHF.R.U32.HI UR6, URZ, UR12, UR5 ;  /* 0x0000000cff067299 */ /* 0x000fe60008011605 */
[----:B------:R-:W-:Y:S01]  /*54c0*/  UMOV UR5, UR11 ;  /* 0x0000000b00057c82 */ /* 0x000fe20008000000 */
[----:B------:R-:W-:Y:S02]  /*54d0*/  UIMAD.WIDE.U32 UR10, UR7, UR40, URZ ;  /* 0x00000028070a72a5 */ /* 0x000fe4000f8e00ff */
[----:B------:R-:W-:Y:S02]  /*54e0*/  USHF.R.U32.HI UR12, URZ, UR53, UR5 ;  /* 0x00000035ff0c7299 */ /* 0x000fe40008011605 */
[----:B------:R-:W-:Y:S01]  /*54f0*/  USEL UR6, UR37, UR6, !UP0 ;  /* 0x0000000625067287 */ /* 0x000fe2000c000000 */
[----:B------:R-:W-:Y:S02]  /*5500*/  UMOV UR5, UR9 ;  /* 0x0000000900057c82 */ /* 0x000fe40008000000 */
[----:B------:R-:W-:Y:S01]  /*5510*/  UMOV UR10, UR11 ;  /* 0x0000000b000a7c82 */ /* 0x000fe20008000000 */
[----:B------:R-:W-:Y:S02]  /*5520*/  @UP2 USHF.R.U32.HI UR4, URZ, UR41, UR5 ;  /* 0x00000029ff042299 */ /* 0x000fe40008011605 */
[----:B------:R-:W-:Y:S02]  /*5530*/  @UP2 USHF.R.U32.HI UR7, URZ, UR41, UR10 ;  /* 0x00000029ff072299 */ /* 0x000fe4000801160a */
[----:B------:R-:W-:Y:S02]  /*5540*/  UIMAD UR4, UR42, UR4, URZ ;  /* 0x000000042a0472a4 */ /* 0x000fe4000f8e02ff */
[----:B------:R-:W-:Y:S02]  /*5550*/  UIMAD.WIDE.U32 UR10, UR6, UR40, URZ ;  /* 0x00000028060a72a5 */ /* 0x000fe4000f8e00ff */
[----:B------:R-:W-:Y:S02]  /*5560*/  USEL UR5, UR38, UR12, !UP1 ;  /* 0x0000000c26057287 */ /* 0x000fe4000c800000 */
[----:B------:R-:W-:Y:S02]  /*5570*/  UIMAD UR8, UR42, UR7, URZ ;  /* 0x000000072a0872a4 */ /* 0x000fe4000f8e02ff */
[----:B------:R-:W-:Y:S03]  /*5580*/  UISETP.GE.AND UP0, UPT, UR6, UR4, UPT ;  /* 0x000000040600728c */ /* 0x000fe6000bf06270 */
[----:B------:R-:W-:Y:S01]  /*5590*/  UMOV UR4, UR11 ;  /* 0x0000000b00047c82 */ /* 0x000fe20008000000 */
[----:B------:R-:W-:Y:S02]  /*55a0*/  UISETP.GE.OR UP0, UPT, UR5, UR8, UP0 ;  /* 0x000000080500728c */ /* 0x000fe40008706670 */
[----:B------:R-:W-:Y:S02]  /*55b0*/  USHF.R.U32.HI UR4, URZ, UR41, UR4 ;  /* 0x00000029ff047299 */ /* 0x000fe40008011604 */
[----:B------:R-:W-:Y:S02]  /*55c0*/  UIMAD.WIDE.U32 UR8, UR5, UR40, URZ ;  /* 0x00000028050872a5 */ /* 0x000fe4000f8e00ff */
[----:B------:R-:W-:Y:S02]  /*55d0*/  USEL UR11, UR6, UR4, !UP2 ;  /* 0x00000004060b7287 */ /* 0x000fe4000d000000 */
[----:B------:R-:W-:Y:S02]  /*55e0*/  UIADD3 UR8, UPT, UPT, -UR5, URZ, URZ ;  /* 0x000000ff05087290 */ /* 0x000fe4000fffe1ff */
[----:B------:R-:W-:Y:S01]  /*55f0*/  UIADD3 UR10, UPT, UPT, -UR11, URZ, URZ ;  /* 0x000000ff0b0a7290 */ /* 0x000fe2000fffe1ff */
[----:B------:R-:W-:Y:S01]  /*5600*/  @!UP0 UMOV UR4, UR9 ;  /* 0x0000000900048c82 */ /* 0x000fe20008000000 */
[----:B------:R-:W-:Y:S02]  /*5610*/  UIADD3 UR9, UPT, UPT, -UR6, URZ, URZ ;  /* 0x000000ff06097290 */ /* 0x000fe4000fffe1ff */
[----:B------:R-:W-:Y:S02]  /*5620*/  @!UP0 USHF.R.U32.HI UR4, URZ, UR41, UR4 ;  /* 0x00000029ff048299 */ /* 0x000fe40008011604 */
[----:B------:R-:W-:Y:S02]  /*5630*/  UIMAD UR10, UR42, UR10, UR6 ;  /* 0x0000000a2a0a72a4 */ /* 0x000fe4000f8e0206 */
[----:B------:R-:W-:Y:S04]  /*5640*/  @!UP0 USEL UR4, UR5, UR4, !UP2 ;  /* 0x0000000405048287 */ /* 0x000fe8000d000000 */
[----:B------:R-:W-:Y:S02]  /*5650*/  @!UP0 UIMAD UR10, UR7, UR10, UR4 ;  /* 0x0000000a070a82a4 */ /* 0x000fe4000f8e0204 */
[----:B------:R-:W-:Y:S02]  /*5660*/  @!UP0 UIADD3 UR11, UPT, UPT, UR11, -UR4, URZ ;  /* 0x800000040b0b8290 */ /* 0x000fe4000fffe0ff */
[----:B------:R-:W-:Y:S02]  /*5670*/  UIMAD UR7, UR43, UR8, UR38 ;  /* 0x000000082b0772a4 */ /* 0x000fe4000f8e0226 */
[----:B------:R-:W-:Y:S02]  /*5680*/  @!UP0 UIMAD UR6, UR11, UR42, UR5 ;  /* 0x0000002a0b0682a4 */ /* 0x000fe4000f8e0205 */
[----:B------:R-:W-:Y:S01]  /*5690*/  UIMAD UR4, UR54, UR9, UR37 ;  /* 0x00000009360472a4 */ /* 0x000fe2000f8e0225 */
[----:B------:R-:W-:Y:S02]  /*56a0*/  @!UP0 UMOV UR5, UR10 ;  /* 0x0000000a00058c82 */ /* 0x000fe40008000000 */
[----:B------:R-:W-:Y:S02]  /*56b0*/  UIMAD UR38, UR5, UR43, UR7 ;  /* 0x0000002b052672a4 */ /* 0x000fe4000f8e0207 */
[----:B------:R-:W-:Y:S11]  /*56c0*/  UIMAD UR37, UR6, UR54, UR4 ;  /* 0x00000036062572a4 */ /* 0x000ff6000f8e0204 */
[----:B------:R-:W-:Y:S01]  /*56d0*/  @!UPT UIADD3 URZ, UPT, UPT, URZ, URZ, URZ ;  /* 0x000000fffffff290 */ /* 0x000fe2000fffe0ff */
.L_x_90:
[----:B------:R-:W-:Y:S01]  /*56e0*/  UISETP.NE.AND UP0, UPT, UR39, 0x1, UPT ;  /* 0x000000012700788c */ /* 0x000fe2000bf05270 */
[----:B------:R-:W-:Y:S01]  /*56f0*/  LOP3.LUT P0, RZ, R86, 0x3f0, RZ, 0xc0, !PT ;  /* 0x000003f056ff7812 */ /* 0x000fe2000780c0ff */
[----:B------:R-:W-:Y:S01]  /*5700*/  USHF.L.U32 UR50, UR30, 0x6, URZ ;  /* 0x000000061e327899 */ /* 0x000fe200080006ff */
[----:B------:R-:W-:Y:S01]  /*5710*/  BSSY.RECONVERGENT B6, `(.L_x_91) ;  /* 0x0000034000067945 */ /* 0x000fe20003800200 */
[----:B------:R-:W-:Y:S01]  /*5720*/  USHF.L.U32 UR49, UR31, 0x8, URZ ;  /* 0x000000081f317899 */ /* 0x000fe200080006ff */
[----:B------:R-:W-:Y:S06]  /*5730*/  IADD3 R88, PT, PT, R88, 0x1, RZ ;  /* 0x0000000158587810 */ /* 0x000fec0007ffe0ff */
[----:B------:R-:W2:Y:S01]  /*5740*/  @!UP0 LDCU.128 UR12, c[0x0][0xb10] ;  /* 0x00016200ff0c87ac */ /* 0x000ea20008000c00 */
[----:B------:R-:W3:Y:S01]  /*5750*/  @!UP0 LDCU UR5, c[0x0][0xb0c] ;  /* 0x00016180ff0587ac */ /* 0x000ee20008000800 */
[----:B------:R-:W4:Y:S01]  /*5760*/  @!UP0 LDCU UR10, c[0x0][0xb20] ;  /* 0x00016400ff0a87ac */ /* 0x000f220008000800 */
[----:B--2---:R-:W-:Y:S02]  /*5770*/  UIMAD.WIDE.U32 UR8, UR38, UR12, URZ ;  /* 0x0000000c260872a5 */ /* 0x004fe4000f8e00ff */
[----:B------:R-:W-:Y:S02]  /*5780*/  UIMAD.WIDE.U32 UR6, UR37, UR15, URZ ;  /* 0x0000000f250672a5 */ /* 0x000fe4000f8e00ff */
[----:B------:R-:W-:Y:S03]  /*5790*/  @!UP0 UISETP.NE.AND UP1, UPT, UR14, 0x1, UPT ;  /* 0x000000010e00888c */ /* 0x000fe6000bf25270 */
[----:B------:R-:W-:Y:S01]  /*57a0*/  @!UP0 UMOV UR4, UR9 ;  /* 0x0000000900048c82 */ /* 0x000fe20008000000 */
[----:B---3--:R-:W-:Y:S02]  /*57b0*/  @!UP0 UISETP.NE.AND UP2, UPT, UR5, 0x1, UPT ;  /* 0x000000010500888c */ /* 0x008fe4000bf45270 */
[----:B------:R-:W-:Y:S01]  /*57c0*/  @!UP0 USHF.R.U32.HI UR4, URZ, UR13, UR4 ;  /* 0x0000000dff048299 */ /* 0x000fe20008011604 */
[----:B------:R-:W-:Y:S02]  /*57d0*/  @!UP0 UMOV UR6, UR7 ;  /* 0x0000000700068c82 */ /* 0x000fe40008000000 */
[----:B----4-:R-:W-:Y:S02]  /*57e0*/  @!UP0 USHF.R.U32.HI UR6, URZ, UR10, UR6 ;  /* 0x0000000aff068299 */ /* 0x010fe40008011606 */
[----:B------:R-:W-:Y:S02]  /*57f0*/  @!UP0 USEL UR7, UR38, UR4, !UP2 ;  /* 0x0000000426078287 */ /* 0x000fe4000d000000 */
[----:B------:R-:W-:Y:S04]  /*5800*/  @!UP0 USEL UR6, UR37, UR6, !UP1 ;  /* 0x0000000625068287 */ /* 0x000fe8000c800000 */
[----:B------:R-:W-:Y:S02]  /*5810*/  @!UP0 UIADD3 UR4, UPT, UPT, -UR7, UR6, URZ ;  /* 0x0000000607048290 */ /* 0x000fe4000fffe1ff */
[----:B------:R-:W-:Y:S02]  /*5820*/  @!UP0 UIADD3 UR6, UPT, UPT, UR7, -UR6, URZ ;  /* 0x8000000607068290 */ /* 0x000fe4000fffe0ff */
[----:B------:R-:W-:Y:S02]  /*5830*/  @!UP0 UIMAD UR38, UR4, UR5, UR38 ;  /* 0x00000005042682a4 */ /* 0x000fe4000f8e0226 */
[----:B------:R-:W-:Y:S01]  /*5840*/  @!UP0 UIMAD UR37, UR6, UR14, UR37 ;  /* 0x0000000e062582a4 */ /* 0x000fe2000f8e0225 */
[----:B------:R-:W-:Y:S11]  /*5850*/  @!P0 BRA `(.L_x_92) ;  /* 0x00000000007c8947 */ /* 0x000ff60003800000 */
[----:B------:R-:W2:Y:S01]  /*5860*/  LDCU.64 UR8, c[0x4][0x80] ;  /* 0x01001000ff0877ac */ /* 0x000ea20008000a00 */
[----:B------:R-:W-:Y:S01]  /*5870*/  MOV R2, 0x0 ;  /* 0x0000000000027802 */ /* 0x000fe20000000f00 */
[----:B------:R-:W-:Y:S02]  /*5880*/  HFMA2 R12, -RZ, RZ, 0, 5.9604644775390625e-08 ;  /* 0x00000001ff0c7431 */ /* 0x000fe400000001ff */
[----:B------:R-:W-:Y:S01]  /*5890*/  IMAD.MOV.U32 R8, RZ, RZ, 0x70 ;  /* 0x00000070ff087424 */ /* 0x000fe200078e00ff */
[----:B------:R3:W4:Y:S01]  /*58a0*/  LDC.64 R14, c[0x4][R2] ;  /* 0x01000000020e7b82 */ /* 0x0007220000000a00 */
[----:B------:R-:W1:Y:S01]  /*58b0*/  LDCU.64 UR6, c[0x4][0x88] ;  /* 0x01001100ff0677ac */ /* 0x000e620008000a00 */
[----:B------:R-:W-:Y:S01]  /*58c0*/  IMAD.MOV.U32 R13, RZ, RZ, RZ ;  /* 0x000000ffff0d7224 */ /* 0x000fe200078e00ff */
[----:B------:R-:W1:Y:S01]  /*58d0*/  LDCU.64 UR4, c[0x4][0x8] ;  /* 0x01000100ff0477ac */ /* 0x000e620008000a00 */
[----:B--2---:R-:W-:Y:S01]  /*58e0*/  MOV R5, UR9 ;  /* 0x0000000900057c02 */ /* 0x004fe20008000f00 */
[----:B------:R-:W-:Y:S01]  /*58f0*/  IMAD.U32 R4, RZ, RZ, UR8 ;  /* 0x00000008ff047e24 */ /* 0x000fe2000f8e00ff */
[----:B-1----:R-:W-:Y:S01]  /*5900*/  MOV R7, UR7 ;  /* 0x0000000700077c02 */ /* 0x002fe20008000f00 */
[----:B------:R-:W-:Y:S01]  /*5910*/  IMAD.U32 R6, RZ, RZ, UR6 ;  /* 0x00000006ff067e24 */ /* 0x000fe2000f8e00ff */
[----:B------:R-:W-:Y:S01]  /*5920*/  MOV R11, UR5 ;  /* 0x00000005000b7c02 */ /* 0x000fe20008000f00 */
[----:B------:R-:W-:Y:S02]  /*5930*/  IMAD.U32 R10, RZ, RZ, UR4 ;  /* 0x00000004ff0a7e24 */ /* 0x000fe4000f8e00ff */
[----:B------:R-:W-:Y:S07]  /*5940*/  LEPC R20, `(.L_x_93) ;  /* 0x000000001014794e */ /* 0x000fee0000000000 */
[----:B---345:R-:W-:Y:S05]  /*5950*/  CALL.ABS.NOINC R14 ;  /* 0x000000000e007343 */ /* 0x038fea0003c00000 */
.L_x_93:
[----:B------:R-:W1:Y:S01]  /*5960*/  LDCU.64 UR8, c[0x4][0x80] ;  /* 0x01001000ff0877ac */ /* 0x000e620008000a00 */
[----:B------:R-:W2:Y:S01]  /*5970*/  LDC.64 R2, c[0x4][R2] ;  /* 0x0100000002027b82 */ /* 0x000ea20000000a00 */
[----:B------:R-:W-:Y:S02]  /*5980*/  HFMA2 R12, -RZ, RZ, 0, 5.9604644775390625e-08 ;  /* 0x00000001ff0c7431 */ /* 0x000fe400000001ff */
[----:B------:R-:W-:Y:S02]  /*5990*/  IMAD.MOV.U32 R8, RZ, RZ, 0x70 ;  /* 0x00000070ff087424 */ /* 0x000fe400078e00ff */
[----:B------:R-:W-:Y:S01]  /*59a0*/  IMAD.MOV.U32 R13, RZ, RZ, RZ ;  /* 0x000000ffff0d7224 */ /* 0x000fe200078e00ff */
[----:B------:R-:W3:Y:S01]  /*59b0*/  LDCU.64 UR6, c[0x4][0x88] ;  /* 0x01001100ff0677ac */ /* 0x000ee20008000a00 */
[----:B------:R-:W4:Y:S01]  /*59c0*/  LDCU.64 UR4, c[0x4][0x8] ;  /* 0x01000100ff0477ac */ /* 0x000f220008000a00 */
[----:B-1----:R-:W-:Y:S02]  /*59d0*/  MOV R4, UR8 ;  /* 0x0000000800047c02 */ /* 0x002fe40008000f00 */
[----:B------:R-:W-:Y:S02]  /*59e0*/  MOV R5, UR9 ;  /* 0x0000000900057c02 */ /* 0x000fe40008000f00 */
[----:B---3--:R-:W-:Y:S01]  /*59f0*/  MOV R7, UR7 ;  /* 0x0000000700077c02 */ /* 0x008fe20008000f00 */
[----:B------:R-:W-:Y:S01]  /*5a00*/  IMAD.U32 R6, RZ, RZ, UR6 ;  /* 0x00000006ff067e24 */ /* 0x000fe2000f8e00ff */
[----:B----4-:R-:W-:Y:S01]  /*5a10*/  MOV R11, UR5 ;  /* 0x00000005000b7c02 */ /* 0x010fe20008000f00 */
[----:B------:R-:W-:Y:S02]  /*5a20*/  IMAD.U32 R10, RZ, RZ, UR4 ;  /* 0x00000004ff0a7e24 */ /* 0x000fe4000f8e00ff */
[----:B------:R-:W-:Y:S07]  /*5a30*/  LEPC R20, `(.L_x_92) ;  /* 0x000000001014794e */ /* 0x000fee0000000000 */
[----:B--2---:R-:W-:Y:S05]  /*5a40*/  CALL.ABS.NOINC R2 ;  /* 0x0000000002007343 */ /* 0x004fea0003c00000 */
.L_x_92:
[----:B------:R-:W-:Y:S05]  /*5a50*/  BSYNC.RECONVERGENT B6 ;  /* 0x0000000000067941 */ /* 0x000fea0003800200 */
.L_x_91:
[----:B------:R-:W-:Y:S01]  /*5a60*/  R2UR UR4, R85 ;  /* 0x00000000550472ca */ /* 0x000fe200000e0000 */
[----:B------:R-:W-:Y:S01]  /*5a70*/  UISETP.NE.U32.AND UP0, UPT, UR62, URZ, UPT ;  /* 0x000000ff3e00728c */ /* 0x000fe2000bf05070 */
[----:B------:R-:W-:Y:S02]  /*5a80*/  ISETP.NE.U32.AND P4, PT, R78, RZ, PT ;  /* 0x000000ff4e00720c */ /* 0x000fe40003f85070 */
[----:B------:R-:W-:Y:S01]  /*5a90*/  ISETP.NE.U32.AND P2, PT, RZ, UR56, PT ;  /* 0x00000038ff007c0c */ /* 0x000fe2000bf45070 */
[----:B------:R-:W-:Y:S01]  /*5aa0*/  UISETP.NE.AND.EX UP1, UPT, UR63, URZ, UPT, UP0 ;  /* 0x000000ff3f00728c */ /* 0x000fe2000bf25300 */
[----:B------:R-:W-:Y:S01]  /*5ab0*/  ISETP.NE.AND.EX P4, PT, R79, RZ, PT, P4 ;  /* 0x000000ff4f00720c */ /* 0x000fe20003f85340 */
[----:B------:R-:W-:Y:S01]  /*5ac0*/  UPLOP3.LUT UP0, UPT, UPT, UPT, UPT, 0x40, 0x4 ;  /* 0x000000000004789c */ /* 0x000fe20003f0e870 */
[----:B------:R-:W-:Y:S05]  /*5ad0*/  ISETP.NE.AND.EX P2, PT, RZ, UR57, PT, P2 ;  /* 0x00000039ff007c0c */ /* 0x000fea000bf45320 */
[----:B------:R-:W-:Y:S06]  /*5ae0*/  UISETP.NE.AND UP2, UPT, UR4, URZ, UPT ;  /* 0x000000ff0400728c */ /* 0x000fec000bf45270 */
[----:B------:R-:W-:Y:S05]  /*5af0*/  PLOP3.LUT P1, PT, PT, PT, UP2, 0x80, 0x8 ;  /* 0x000000000008781c */ /* 0x000fea0003f2f028 */
[----:B------:R-:W-:Y:S06]  /*5b00*/  @UP2 UPLOP3.LUT UP0, UPT, UPT, UPT, UP1, 0x80, 0x8 ;  /* 0x000000000008289c */ /* 0x000fec0003f0f010 */
[----:B------:R-:W-:Y:S01]  /*5b10*/  PLOP3.LUT P0, PT, PT, PT, UP0, 0x80, 0x8 ;  /* 0x000000000008781c */ /* 0x000fe20003f0f008 */
[----:B------:R-:W-:Y:S01]  /*5b20*/  @!UPT UIADD3 URZ, UPT, UPT, URZ, URZ, URZ ;  /* 0x000000fffffff290 */ /* 0x000fe2000fffe0ff */
[----:B------:R-:W-:Y:S11]  /*5b30*/  BRA.U !UP1, `(.L_x_94) ;  /* 0x00000001093c7547 */ /* 0x000ff6000b800000 */
[----:B------:R-:W-:Y:S01]  /*5b40*/  UISETP.NE.U32.AND UP0, UPT, UR56, URZ, UPT ;  /* 0x000000ff3800728c */ /* 0x000fe2000bf05070 */
[----:B-1----:R-:W-:Y:S01]  /*5b50*/  HFMA2 R0, -RZ, RZ, 0, 5.9604644775390625e-08 ;  /* 0x00000001ff007431 */ /* 0x002fe200000001ff */
[----:B------:R-:W1:Y:S01]  /*5b60*/  LDCU.64 UR8, c[0x0][0x358] ;  /* 0x00006b00ff0877ac */ /* 0x000e620008000a00 */
[----:B------:R-:W-:Y:S01]  /*5b70*/  IMAD.MOV.U32 R81, RZ, RZ, 0x1 ;  /* 0x00000001ff517424 */ /* 0x000fe200078e00ff */
[----:B------:R-:W-:Y:S06]  /*5b80*/  UISETP.NE.AND.EX UP0, UPT, UR57, URZ, UPT, UP0 ;  /* 0x000000ff3900728c */ /* 0x000fec000bf05300 */
        /* <DEDUP_REMOVED lines=9> */
[----:B--23--:R-:W-:Y:S02]  /*5c20*/  @!P3 IMAD.U32 R41, RZ, RZ, UR4 ;  /* 0x00000004ff29be24 */ /* 0x00cfe4000f8e00ff */
.L_x_94:
[----:B------:R-:W-:Y:S05]  /*5c30*/  @!P4 BRA `(.L_x_95) ;  /* 0x000000000024c947 */ /* 0x000fea0003800000 */
[----:B------:R-:W-:Y:S01]  /*5c40*/  ISETP.NE.U32.AND P3, PT, R76, RZ, PT ;  /* 0x000000ff4c00720c */ /* 0x000fe20003f65070 */
[----:B------:R-:W2:Y:S03]  /*5c50*/  LDCU.64 UR4, c[0x0][0x358] ;  /* 0x00006b00ff0477ac */ /* 0x000ea60008000a00 */
[----:B------:R-:W-:Y:S11]  /*5c60*/  ISETP.NE.AND.EX P3, PT, R77, RZ, PT, P3 ;  /* 0x000000ff4d00720c */ /* 0x000ff60003f65330 */
[----:B------:R-:W-:Y:S02]  /*5c70*/  @!UPT UIADD3 URZ, UPT, UPT, URZ, URZ, URZ ;  /* 0x000000fffffff290 */ /* 0x000fe4000fffe0ff */
[----:B------:R-:W3:Y:S01]  /*5c80*/  @P3 LDC.64 R2, c[0x0][0x8a8] ;  /* 0x00022a00ff023b82 */ /* 0x000ee20000000a00 */
[----:B-1----:R-:W-:Y:S04]  /*5c90*/  @P3 IMAD R0, R78, UR36, RZ ;  /* 0x000000244e003c24 */ /* 0x002fe8000f8e02ff */
[----:B---3--:R-:W-:Y:S05]  /*5ca0*/  @P3 IMAD.WIDE R2, R0, 0x4, R2 ;  /* 0x0000000400023825 */ /* 0x008fea00078e0202 */
[----:B--2--5:R2:W5:Y:S02]  /*5cb0*/  @P3 LDG.E R38, desc[UR4][R2.64] ;  /* 0x0000000402263981 */ /* 0x024564000c1e1900 */
[----:B--2---:R-:W3:Y:S02]  /*5cc0*/  @!P3 LDC R38, c[0x0][0x8a0] ;  /* 0x00022800ff26bb82 */ /* 0x004ee40000000800 */
.L_x_95:
[----:B-----5:R-:W-:Y:S01]  /*5cd0*/  FSETP.NEU.AND P3, PT, R41, RZ, PT ;  /* 0x000000ff2900720b */ /* 0x020fe20003f6d000 */
[----:B------:R-:W-:Y:S01]  /*5ce0*/  IMAD.SHL.U32 R47, R80, 0x2, RZ ;  /* 0x00000002502f7824 */ /* 0x000fe200078e00ff */
[----:B------:R-:W-:Y:S01]  /*5cf0*/  SEL R5, RZ, 0xffffffff, P2 ;  /* 0xffffffffff057807 */ /* 0x000fe20001000000 */
[----:B------:R-:W-:Y:S01]  /*5d00*/  BSSY B1, `(.L_x_96) ;  /* 0x0000044000017945 */ /* 0x000fe20003800000 */
[----:B------:R-:W-:Y:S01]  /*5d10*/  @P1 LOP3.LUT P2, RZ, R81, 0xff, RZ, 0xc0, !PT ;  /* 0x000000ff51ff1812 */ /* 0x000fe2000784c0ff */
[----:B------:R-:W-:Y:S01]  /*5d20*/  VIADD R97, R47, UR44 ;  /* 0x0000002c2f617c36 */ /* 0x000fe20008000000 */
[----:B------:R-:W-:Y:S01]  /*5d30*/  @P1 SEL R2, RZ, 0xffffffff, P3 ;  /* 0xffffffffff021807 */ /* 0x000fe20001800000 */
[----:B------:R-:W-:Y:S01]  /*5d40*/  IMAD.MOV.U32 R60, RZ, RZ, 0x1 ;  /* 0x00000001ff3c7424 */ /* 0x000fe200078e00ff */
[----:B------:R-:W-:Y:S01]  /*5d50*/  LOP3.LUT R91, R91, 0x1, RZ, 0x3c, !PT ;  /* 0x000000015b5b7812 */ /* 0x000fe200078e3cff */
[----:B------:R-:W-:Y:S01]  /*5d60*/  IMAD.MOV.U32 R46, RZ, RZ, RZ ;  /* 0x000000ffff2e7224 */ /* 0x000fe200078e00ff */
[----:B------:R-:W-:Y:S02]  /*5d70*/  @P0 SEL R2, R5, R2, !P2 ;  /* 0x0000000205020207 */ /* 0x000fe40005000000 */
[----:B------:R-:W-:Y:S02]  /*5d80*/  CS2R R74, SRZ ;  /* 0x00000000004a7805 */ /* 0x000fe4000001ff00 */
[----:B------:R-:W-:Y:S02]  /*5d90*/  LEA R98, R36, UR44, 0x3 ;  /* 0x0000002c24627c11 */ /* 0x000fe4000f8e18ff */
[----:B------:R-:W-:Y:S02]  /*5da0*/  CS2R R72, SRZ ;  /* 0x0000000000487805 */ /* 0x000fe4000001ff00 */
[----:B------:R-:W-:Y:S02]  /*5db0*/  @P1 LOP3.LUT R2, R2, 0x1, RZ, 0xc0, !PT ;  /* 0x0000000102021812 */ /* 0x000fe400078ec0ff */
[----:B------:R-:W-:Y:S02]  /*5dc0*/  CS2R R66, SRZ ;  /* 0x0000000000427805 */ /* 0x000fe4000001ff00 */
[----:B------:R-:W-:Y:S02]  /*5dd0*/  SHF.L.U32 R3, R90, 0x1f, RZ ;  /* 0x0000001f5a037819 */ /* 0x000fe400000006ff */
[----:B------:R-:W-:Y:S02]  /*5de0*/  CS2R R64, SRZ ;  /* 0x0000000000407805 */ /* 0x000fe4000001ff00 */
[----:B------:R-:W-:Y:S02]  /*5df0*/  ISETP.NE.U32.OR P6, PT, R2, 0x1, !P1 ;  /* 0x000000010200780c */ /* 0x000fe40004fc5470 */
[----:B------:R-:W-:Y:S02]  /*5e00*/  CS2R R58, SRZ ;  /* 0x00000000003a7805 */ /* 0x000fe4000001ff00 */
[----:B------:R-:W-:Y:S02]  /*5e10*/  PLOP3.LUT P2, PT, PT, PT, UP1, 0x80, 0x8 ;  /* 0x000000000008781c */ /* 0x000fe40003f4f018 */
[----:B------:R-:W-:Y:S02]  /*5e20*/  CS2R R56, SRZ ;  /* 0x0000000000387805 */ /* 0x000fe4000001ff00 */
[----:B------:R-:W-:Y:S02]  /*5e30*/  LEA.HI R39, R36, R36, RZ, 0x1 ;  /* 0x0000002424277211 */ /* 0x000fe400078f08ff */
[----:B------:R-:W-:Y:S02]  /*5e40*/  CS2R R50, SRZ ;  /* 0x0000000000327805 */ /* 0x000fe4000001ff00 */
[----:B------:R-:W-:Y:S02]  /*5e50*/  LOP3.LUT P4, R87, R81, 0xff, RZ, 0xc0, !PT ;  /* 0x000000ff51577812 */ /* 0x000fe4000788c0ff */
[----:B------:R-:W-:Y:S02]  /*5e60*/  CS2R R48, SRZ ;  /* 0x0000000000307805 */ /* 0x000fe4000001ff00 */
[----:B------:R-:W-:Y:S01]  /*5e70*/  SEL R2, RZ, 0xffffffff, P3 ;  /* 0xffffffffff027807 */ /* 0x000fe20001800000 */
[C---:B-1----:R-:W-:Y:S01]  /*5e80*/  IMAD.SHL.U32 R0, R39.reuse, 0x80, RZ ;  /* 0x0000008027007824 */ /* 0x042fe200078e00ff */
[----:B------:R-:W-:Y:S01]  /*5e90*/  LOP3.LUT R39, R39, 0xffe, RZ, 0xc0, !PT ;  /* 0x00000ffe27277812 */ /* 0x000fe200078ec0ff */
[----:B------:R-:W-:Y:S01]  /*5ea0*/  VIADD R99, R97, 0x400 ;  /* 0x0000040061637836 */ /* 0x000fe20000000000 */
[----:B------:R-:W-:Y:S01]  /*5eb0*/  P2R R95, PR, RZ, 0x40 ;  /* 0x00000040ff5f7803 */ /* 0x000fe20000000000 */
[----:B------:R-:W-:Y:S01]  /*5ec0*/  IMAD.IADD R96, R92, 0x1, R97 ;  /* 0x000000015c607824 */ /* 0x000fe200078e0261 */
[----:B------:R-:W-:Y:S01]  /*5ed0*/  @P6 SHF.L.U32 R4, R91, 0x1f, RZ ;  /* 0x0000001f5b046819 */ /* 0x000fe200000006ff */
[----:B------:R-:W-:Y:S01]  /*5ee0*/  IMAD.IADD R39, R36, 0x1, -R39 ;  /* 0x0000000124277824 */ /* 0x000fe200078e0a27 */
[----:B------:R-:W-:Y:S02]  /*5ef0*/  @P2 SEL R2, R5, R2, !P4 ;  /* 0x0000000205022207 */ /* 0x000fe40006000000 */
[----:B------:R-:W1:Y:S01]  /*5f00*/  @P6 SYNCS.PHASECHK.TRANS64.TRYWAIT P1, [UR44+0x30], R4 ;  /* 0x00003004ff0065a7 */ /* 0x000e62000802112c */
[----:B------:R-:W-:Y:S02]  /*5f10*/  LOP3.LUT R0, R0, 0xffffff00, RZ, 0xc0, !PT ;  /* 0xffffff0000007812 */ /* 0x000fe400078ec0ff */
[----:B------:R-:W-:Y:S03]  /*5f20*/  LOP3.LUT R2, R2, 0x1, RZ, 0xc0, !PT ;  /* 0x0000000102027812 */ /* 0x000fe600078ec0ff */
[----:B------:R-:W-:Y:S01]  /*5f30*/  IMAD.IADD R0, R37, 0x1, R0 ;  /* 0x0000000125007824 */ /* 0x000fe200078e0200 */
[----:B------:R-:W-:Y:S03]  /*5f40*/  ISETP.NE.U32.AND P5, PT, R2, 0x1, PT ;  /* 0x000000010200780c */ /* 0x000fe60003fa5070 */
[----:B------:R-:W-:Y:S01]  /*5f50*/  IMAD R39, R39, 0x100000, R0 ;  /* 0x0010000027277824 */ /* 0x000fe200078e0200 */
[----:B------:R-:W-:Y:S01]  /*5f60*/  P2R R61, PR, RZ, 0x20 ;  /* 0x00000020ff3d7803 */ /* 0x000fe20000000000 */
[----:B------:R2:W4:Y:S01]  /*5f70*/  SYNCS.PHASECHK.TRANS64.TRYWAIT P0, [R98+URZ+0xa0], R3 ;  /* 0x0000a003620075a7 */ /* 0x00052200080011ff */
[----:B-1----:R-:W-:Y:S01]  /*5f80*/  @P6 SEL R60, RZ, 0x1, !P1 ;  /* 0x00000001ff3c6807 */ /* 0x002fe20004800000 */
[----:B--2---:R-:W-:Y:S06]  /*5f90*/  @!P6 BRA `(.L_x_97) ;  /* 0x000000000068e947 */ /* 0x004fec0003800000 */
[C---:B------:R-:W-:Y:S01]  /*5fa0*/  @P5 IMAD R5, R93.reuse, 0x2, R99 ;  /* 0x000000025d055824 */ /* 0x040fe200078e0263 */
[----:B------:R-:W-:Y:S01]  /*5fb0*/  ISETP.NE.AND P1, PT, R60, RZ, PT ;  /* 0x000000ff3c00720c */ /* 0x000fe20003f25270 */
[----:B------:R-:W-:Y:S01]  /*5fc0*/  @P5 IMAD R2, R93, 0x2, R97 ;  /* 0x000000025d025824 */ /* 0x000fe200078e0261 */
[----:B------:R-:W-:Y:S01]  /*5fd0*/  BSSY B0, `(.L_x_98) ;  /* 0x000000e000007945 */ /* 0x000fe20003800000 */
[----:B------:R-:W-:Y:S01]  /*5fe0*/  IMAD.MOV.U32 R74, RZ, RZ, RZ ;  /* 0x000000ffff4a7224 */ /* 0x000fe200078e00ff */
[----:B------:R-:W-:Y:S01]  /*5ff0*/  CS2R R66, SRZ ;  /* 0x0000000000427805 */ /* 0x000fe2000001ff00 */
[----:B------:R-:W-:Y:S01]  /*6000*/  @P5 IMAD.IADD R4, R92, 0x1, R5 ;  /* 0x000000015c045824 */ /* 0x000fe200078e0205 */
[----:B------:R-:W-:Y:S02]  /*6010*/  CS2R R64, SRZ ;  /* 0x0000000000407805 */ /* 0x000fe4000001ff00 */
[----:B------:R-:W-:Y:S02]  /*6020*/  CS2R R72, SRZ ;  /* 0x0000000000487805 */ /* 0x000fe4000001ff00 */
[----:B------:R-:W-:Y:S02]  /*6030*/  CS2R R50, SRZ ;  /* 0x0000000000327805 */ /* 0x000fe4000001ff00 */
[----:B------:R-:W-:Y:S02]  /*6040*/  CS2R R48, SRZ ;  /* 0x0000000000307805 */ /* 0x000fe4000001ff00 */
[----:B------:R-:W-:Y:S02]  /*6050*/  CS2R R58, SRZ ;  /* 0x00000000003a7805 */ /* 0x000fe4000001ff00 */
[----:B------:R-:W-:Y:S01]  /*6060*/  CS2R R56, SRZ ;  /* 0x0000000000387805 */ /* 0x000fe2000001ff00 */
[----:B------:R-:W-:Y:S06]  /*6070*/  @P1 BRA `(.L_x_99) ;  /* 0x00000000000c1947 */ /* 0x000fec0003800000 */
[----:B------:R-:W-:Y:S04]  /*6080*/  SHF.L.U32 R5, R91, 0x1f, RZ ;  /* 0x0000001f5b057819 */ /* 0x000fe800000006ff */
[----:B------:R-:W1:Y:S02]  /*6090*/  SYNCS.PHASECHK.TRANS64.TRYWAIT P1, [UR44+0x30], R5 ;  /* 0x00003005ff0075a7 */ /* 0x000e64000802112c */
[----:B-1----:R-:W-:Y:S05]  /*60a0*/  @!P1 BRA `(.L_x_100) ;  /* 0x0000003c00809947 */ /* 0x002fea0003800000 */
.L_x_99:
[----:B------:R-:W-:Y:S05]  /*60b0*/  BSYNC B0 ;  /* 0x0000000000007941 */ /* 0x000fea0003800000 */
.L_x_98:
[----:B------:R-:W-:Y:S01]  /*60c0*/  ISETP.NE.AND P1, PT, R61, RZ, PT ;  /* 0x000000ff3d00720c */ /* 0x000fe20003f25270 */
[----:B------:R-:W-:Y:S11]  /*60d0*/  HFMA2 R46, -RZ, RZ, 0, 5.9604644775390625e-08 ;  /* 0x00000001ff2e7431 */ /* 0x000ff600000001ff */
[----:B------:R-:W-:Y:S01]  /*60e0*/  @!UPT UIADD3 URZ, UPT, UPT, URZ, URZ, URZ ;  /* 0x000000fffffff290 */ /* 0x000fe2000fffe0ff */
[----:B------:R-:W-:Y:S05]  /*60f0*/  @P1 WARPSYNC.ALL ;  /* 0x0000000000001948 */ /* 0x000fea0003800000 */
[----:B------:R2:W1:Y:S04]  /*6100*/  @P1 LDSM.16.M88.4 R64, [R2+0x400] ;  /* 0x000400000240183b */ /* 0x0004680000000200 */
[----:B------:R2:W1:Y:S04]  /*6110*/  @P1 LDSM.16.M88.4 R72, [R4] ;  /* 0x000000000448183b */ /* 0x0004680000000200 */
[----:B------:R2:W1:Y:S04]  /*6120*/  @P1 LDSM.16.M88.4 R48, [R47+UR44+0x400] ;  /* 0x0004002c2f30183b */ /* 0x0004680008000200 */
[----:B------:R2:W1:Y:S02]  /*6130*/  @P1 LDSM.16.M88.4 R56, [R96+0x400] ;  /* 0x000400006038183b */ /* 0x0004640000000200 */
.L_x_97:
[----:B------:R-:W-:Y:S05]  /*6140*/  BSYNC B1 ;  /* 0x0000000000017941 */ /* 0x000fea0003800000 */
.L_x_96:
[----:B-1----:R-:W-:Y:S04]  /*6150*/  SHF.R.U32.HI R5, RZ, 0x15, R39 ;  /* 0x00000015ff057819 */ /* 0x002fe80000011627 */
[----:B------:R-:W-:Y:S01]  /*6160*/  LOP3.LUT P1, RZ, R5, 0x3, R82, 0x48, !PT ;  /* 0x0000000305ff7812 */ /* 0x000fe20007824852 */
[----:B------:R-:W-:Y:S01]  /*6170*/  @!UPT UIADD3 URZ, UPT, UPT, URZ, URZ, URZ ;  /* 0x000000fffffff290 */ /* 0x000fe2000fffe0ff */
[----:B----4-:R-:W-:Y:S11]  /*6180*/  @P0 BRA `(.L_x_101) ;  /* 0x0000000000080947 */ /* 0x010ff60003800000 */
[----:B------:R-:W1:Y:S02]  /*6190*/  SYNCS.PHASECHK.TRANS64.TRYWAIT P0, [R98+URZ+0xa0], R3 ;  /* 0x0000a003620075a7 */ /* 0x000e6400080011ff */
[----:B-1----:R-:W-:Y:S05]  /*61a0*/  @!P0 BRA `(.L_x_102) ;  /* 0x0000003c00588947 */ /* 0x002fea0003800000 */
.L_x_101:
[----:B------:R-:W-:Y:S05]  /*61b0*/  @!P1 BRA `(.L_x_103) ;  /* 0x0000000000409947 */ /* 0x000fea0003800000 */
[----:B------:R-:W4:Y:S01]  /*61c0*/  LDCU.64 UR8, c[0x4][0x70] ;  /* 0x01000e00ff0877ac */ /* 0x000f220008000a00 */
[----:B-1----:R-:W-:Y:S01]  /*61d0*/  MOV R3, 0x0 ;  /* 0x0000000000037802 */ /* 0x002fe20000000f00 */
[----:B------:R-:W-:Y:S02]  /*61e0*/  HFMA2 R12, -RZ, RZ, 0, 5.9604644775390625e-08 ;  /* 0x00000001ff0c7431 */ /* 0x000fe400000001ff */
[----:B------:R-:W-:Y:S02]  /*61f0*/  IMAD.MOV.U32 R8, RZ, RZ, 0x192 ;  /* 0x00000192ff087424 */ /* 0x000fe400078e00ff */
[----:B------:R-:W-:Y:S01]  /*6200*/  IMAD.MOV.U32 R13, RZ, RZ, RZ ;  /* 0x000000ffff0d7224 */ /* 0x000fe200078e00ff */
[----:B------:R-:W1:Y:S01]  /*6210*/  LDCU.64 UR6, c[0x4][0x78] ;  /* 0x01000f00ff0677ac */ /* 0x000e620008000a00 */
[----:B--2---:R-:W2:Y:S01]  /*6220*/  LDC.64 R2, c[0x4][R3] ;  /* 0x0100000003027b82 */ /* 0x004ea20000000a00 */
[----:B------:R-:W5:Y:S01]  /*6230*/  LDCU.64 UR4, c[0x4][0x10] ;  /* 0x01000200ff0477ac */ /* 0x000f620008000a00 */
[----:B----4-:R-:W-:Y:S01]  /*6240*/  MOV R5, UR9 ;  /* 0x0000000900057c02 */ /* 0x010fe20008000f00 */
[----:B------:R-:W-:Y:S01]  /*6250*/  IMAD.U32 R4, RZ, RZ, UR8 ;  /* 0x00000008ff047e24 */ /* 0x000fe2000f8e00ff */
[----:B-1----:R-:W-:Y:S01]  /*6260*/  MOV R7, UR7 ;  /* 0x0000000700077c02 */ /* 0x002fe20008000f00 */
[----:B------:R-:W-:Y:S01]  /*6270*/  IMAD.U32 R6, RZ, RZ, UR6 ;  /* 0x00000006ff067e24 */ /* 0x000fe2000f8e00ff */
[----:B-----5:R-:W-:Y:S01]  /*6280*/  MOV R11, UR5 ;  /* 0x00000005000b7c02 */ /* 0x020fe20008000f00 */
[----:B------:R-:W-:Y:S02]  /*6290*/  IMAD.U32 R10, RZ, RZ, UR4 ;  /* 0x00000004ff0a7e24 */ /* 0x000fe4000f8e00ff */
[----:B------:R-:W-:Y:S07]  /*62a0*/  LEPC R20, `(.L_x_103) ;  /* 0x000000001014794e */ /* 0x000fee0000000000 */
[----:B--23--:R-:W-:Y:S05]  /*62b0*/  CALL.ABS.NOINC R2 ;  /* 0x0000000002007343 */ /* 0x00cfea0003c00000 */
.L_x_103:
[----:B------:R-:W-:Y:S05]  /*62c0*/  WARPSYNC.ALL ;  /* 0x0000000000007948 */ /* 0x000fea0003800000 */
[----:B------:R-:W-:Y:S01]  /*62d0*/  R2UR UR4, R39 ;  /* 0x00000000270472ca */ /* 0x000fe200000e0000 */
[--C-:B------:R-:W-:Y:S01]  /*62e0*/  HADD2.F32 R40, -RZ, R48.reuse.H0_H0 ;  /* 0x20000030ff287230 */ /* 0x100fe20000004100 */
[----:B------:R-:W-:Y:S01]  /*62f0*/  SHF.L.U32 R62, R93, 0x1, RZ ;  /* 0x000000015d3e7819 */ /* 0x000fe200000006ff */
[----:B------:R-:W-:Y:S01]  /*6300*/  HADD2.F32 R43, -RZ, R48.H1_H1 ;  /* 0x30000030ff2b7230 */ /* 0x000fe20000004100 */
[----:B------:R-:W-:Y:S01]  /*6310*/  ISETP.NE.AND P0, PT, R94, RZ, PT ;  /* 0x000000ff5e00720c */ /* 0x000fe20003f05270 */
[----:B------:R-:W-:Y:S01]  /*6320*/  HADD2.F32 R42, -RZ, R49.H0_H0 ;  /* 0x20000031ff2a7230 */ /* 0x000fe20000004100 */
[----:B------:R-:W-:Y:S01]  /*6330*/  IADD3 R99, PT, PT, R99, R62, RZ ;  /* 0x0000003e63637210 */ /* 0x000fe20007ffe0ff */
[----:B------:R-:W-:Y:S01]  /*6340*/  HADD2.F32 R45, -RZ, R51.H0_H0 ;  /* 0x20000033ff2d7230 */ /* 0x000fe20000004100 */
[----:B------:R-:W-:Y:S02]  /*6350*/  BSSY.RECONVERGENT B0, `(.L_x_104) ;  /* 0x0000085000007945 */ /* 0x000fe40003800200 */
[----:B------:R-:W-:Y:S03]  /*6360*/  IADD3 R100, PT, PT, R92, R99, RZ ;  /* 0x000000635c647210 */ /* 0x000fe60007ffe0ff */
[----:B--2---:R-:W3:Y:S02]  /*6370*/  LDTM.16dp256bit.x8 R4, tmem[UR4] ;  /* 0x00000004000479ee */ /* 0x004ee400081a0000 */
[C---:B---3--:R-:W-:Y:S01]  /*6380*/  FMUL R0, R38.reuse, R4 ;  /* 0x0000000426007220 */ /* 0x048fe20000400000 */
[C---:B------:R-:W-:Y:S01]  /*6390*/  FMUL R2, R38.reuse, R5 ;  /* 0x0000000526027220 */ /* 0x040fe20000400000 */
[C---:B-1----:R-:W-:Y:S01]  /*63a0*/  FMUL R3, R38.reuse, R6 ;  /* 0x0000000626037220 */ /* 0x042fe20000400000 */
[C---:B------:R-:W-:Y:S01]  /*63b0*/  FMUL R7, R38.reuse, R7 ;  /* 0x0000000726077220 */ /* 0x040fe20000400000 */
[C---:B------:R-:W-:Y:S01]  /*63c0*/  FFMA R0, R41.reuse, R40, R0 ;  /* 0x0000002829007223 */ /* 0x040fe20000000000 */
[----:B------:R-:W-:Y:S02]  /*63d0*/  HADD2.F32 R40, -RZ, R49.H1_H1 ;  /* 0x30000031ff287230 */ /* 0x000fe40000004100 */
[C---:B------:R-:W-:Y:S01]  /*63e0*/  FFMA R2, R41.reuse, R43, R2 ;  /* 0x0000002b29027223 */ /* 0x040fe20000000002 */
[C---:B------:R-:W-:Y:S01]  /*63f0*/  FFMA R3, R41.reuse, R42, R3 ;  /* 0x0000002a29037223 */ /* 0x040fe20000000003 */
[--C-:B------:R-:W-:Y:S02]  /*6400*/  HADD2.F32 R43, -RZ, R50.reuse.H0_H0 ;  /* 0x20000032ff2b7230 */ /* 0x100fe40000004100 */
[----:B------:R-:W-:Y:S01]  /*6410*/  FMUL R4, R38, R8 ;  /* 0x0000000826047220 */ /* 0x000fe20000400000 */
[----:B------:R-:W-:Y:S01]  /*6420*/  HADD2.F32 R42, -RZ, R50.H1_H1 ;  /* 0x30000032ff2a7230 */ /* 0x000fe20000004100 */
[----:B------:R-:W-:Y:S01]  /*6430*/  F2FP.F16.F32.PACK_AB R52, R2, R0 ;  /* 0x000000000234723e */ /* 0x000fe200000000ff */
[C---:B------:R-:W-:Y:S01]  /*6440*/  FFMA R7, R41.reuse, R40, R7 ;  /* 0x0000002829077223 */ /* 0x040fe20000000007 */
[----:B------:R-:W-:Y:S01]  /*6450*/  FFMA R4, R41, R43, R4 ;  /* 0x0000002b29047223 */ /* 0x000fe20000000004 */
[C---:B------:R-:W-:Y:S01]  /*6460*/  FMUL R5, R38.reuse, R9 ;  /* 0x0000000926057220 */ /* 0x040fe20000400000 */
[C---:B------:R-:W-:Y:S01]  /*6470*/  FMUL R6, R38.reuse, R10 ;  /* 0x0000000a26067220 */ /* 0x040fe20000400000 */
[----:B------:R-:W-:Y:S01]  /*6480*/  HADD2.F32 R40, -RZ, R51.H1_H1 ;  /* 0x30000033ff287230 */ /* 0x000fe20000004100 */
[----:B------:R-:W-:Y:S01]  /*6490*/  F2FP.F16.F32.PACK_AB R53, R7, R3 ;  /* 0x000000030735723e */ /* 0x000fe200000000ff */
[C---:B------:R-:W-:Y:S01]  /*64a0*/  FFMA R5, R41.reuse, R42, R5 ;  /* 0x0000002a29057223 */ /* 0x040fe20000000005 */
[----:B------:R-:W-:Y:S01]  /*64b0*/  FFMA R6, R41, R45, R6 ;  /* 0x0000002d29067223 */ /* 0x000fe20000000006 */
[C---:B------:R-:W-:Y:S01]  /*64c0*/  FMUL R11, R38.reuse, R11 ;  /* 0x0000000b260b7220 */ /* 0x040fe20000400000 */
[--C-:B------:R-:W-:Y:S02]  /*64d0*/  HADD2.F32 R43, -RZ, R56.reuse.H0_H0 ;  /* 0x20000038ff2b7230 */ /* 0x100fe40000004100 */
[C---:B------:R-:W-:Y:S01]  /*64e0*/  FMUL R8, R38.reuse, R12 ;  /* 0x0000000c26087220 */ /* 0x040fe20000400000 */
[----:B------:R-:W-:Y:S01]  /*64f0*/  F2FP.F16.F32.PACK_AB R54, R5, R4 ;  /* 0x000000040536723e */ /* 0x000fe200000000ff */
[C---:B------:R-:W-:Y:S01]  /*6500*/  FFMA R11, R41.reuse, R40, R11 ;  /* 0x00000028290b7223 */ /* 0x040fe2000000000b */
[----:B------:R-:W-:Y:S02]  /*6510*/  HADD2.F32 R40, -RZ, R56.H1_H1 ;  /* 0x30000038ff287230 */ /* 0x000fe40000004100 */
[----:B------:R-:W-:Y:S01]  /*6520*/  FFMA R8, R41, R43, R8 ;  /* 0x0000002b29087223 */ /* 0x000fe20000000008 */
[C---:B------:R-:W-:Y:S01]  /*6530*/  FMUL R9, R38.reuse, R13 ;  /* 0x0000000d26097220 */ /* 0x040fe20000400000 */
[--C-:B------:R-:W-:Y:S01]  /*6540*/  HADD2.F32 R45, -RZ, R57.reuse.H0_H0 ;  /* 0x20000039ff2d7230 */ /* 0x100fe20000004100 */
[----:B------:R-:W-:Y:S01]  /*6550*/  F2FP.F16.F32.PACK_AB R55, R11, R6 ;  /* 0x000000060b37723e */ /* 0x000fe200000000ff */
[C---:B------:R-:W-:Y:S01]  /*6560*/  FMUL R10, R38.reuse, R14 ;  /* 0x0000000e260a7220 */ /* 0x040fe20000400000 */
[----:B------:R-:W-:Y:S02]  /*6570*/  HADD2.F32 R42, -RZ, R57.H1_H1 ;  /* 0x30000039ff2a7230 */ /* 0x000fe40000004100 */
[C---:B------:R-:W-:Y:S01]  /*6580*/  FFMA R9, R41.reuse, R40, R9 ;  /* 0x0000002829097223 */ /* 0x040fe20000000009 */
[C---:B------:R-:W-:Y:S01]  /*6590*/  FMUL R15, R38.reuse, R15 ;  /* 0x0000000f260f7220 */ /* 0x040fe20000400000 */
[----:B------:R1:W-:Y:S01]  /*65a0*/  STSM.16.M88.4 [R97+0x400], R52 ;  /* 0x0004003461007844 */ /* 0x0003e20000000200 */
[----:B------:R-:W-:Y:S01]  /*65b0*/  FFMA R10, R41, R45, R10 ;  /* 0x0000002d290a7223 */ /* 0x000fe2000000000a */
[--C-:B------:R-:W-:Y:S01]  /*65c0*/  HADD2.F32 R40, -RZ, R58.reuse.H0_H0 ;  /* 0x2000003aff287230 */ /* 0x100fe20000004100 */
[----:B------:R-:W-:Y:S01]  /*65d0*/  F2FP.F16.F32.PACK_AB R68, R9, R8 ;  /* 0x000000080944723e */ /* 0x000fe200000000ff */
[----:B------:R-:W-:Y:S01]  /*65e0*/  FFMA R15, R41, R42, R15 ;  /* 0x0000002a290f7223 */ /* 0x000fe2000000000f */
[C---:B------:R-:W-:Y:S01]  /*65f0*/  FMUL R12, R38.reuse, R16 ;  /* 0x00000010260c7220 */ /* 0x040fe20000400000 */
[----:B------:R-:W-:Y:S02]  /*6600*/  HADD2.F32 R42, -RZ, R58.H1_H1 ;  /* 0x3000003aff2a7230 */ /* 0x000fe40000004100 */
[C---:B------:R-:W-:Y:S01]  /*6610*/  FMUL R13, R38.reuse, R17 ;  /* 0x00000011260d7220 */ /* 0x040fe20000400000 */
[--C-:B------:R-:W-:Y:S01]  /*6620*/  HADD2.F32 R43, -RZ, R59.reuse.H0_H0 ;  /* 0x2000003bff2b7230 */ /* 0x100fe20000004100 */
[----:B------:R-:W-:Y:S01]  /*6630*/  F2FP.F16.F32.PACK_AB R69, R15, R10 ;  /* 0x0000000a0f45723e */ /* 0x000fe200000000ff */
[C---:B------:R-:W-:Y:S01]  /*6640*/  FFMA R12, R41.reuse, R40, R12 ;  /* 0x00000028290c7223 */ /* 0x040fe2000000000c */
[----:B------:R-:W-:Y:S01]  /*6650*/  FFMA R13, R41, R42, R13 ;  /* 0x0000002a290d7223 */ /* 0x000fe2000000000d */
[C---:B------:R-:W-:Y:S01]  /*6660*/  FMUL R14, R38.reuse, R18 ;  /* 0x00000012260e7220 */ /* 0x040fe20000400000 */
[----:B------:R-:W-:Y:S02]  /*6670*/  HADD2.F32 R40, -RZ, R59.H1_H1 ;  /* 0x3000003bff287230 */ /* 0x000fe40000004100 */
[C---:B------:R-:W-:Y:S01]  /*6680*/  FMUL R19, R38.reuse, R19 ;  /* 0x0000001326137220 */ /* 0x040fe20000400000 */
[C---:B------:R-:W-:Y:S01]  /*6690*/  FMUL R16, R38.reuse, R20 ;  /* 0x0000001426107220 */ /* 0x040fe20000400000 */
[----:B------:R-:W-:Y:S01]  /*66a0*/  F2FP.F16.F32.PACK_AB R70, R13, R12 ;  /* 0x0000000c0d46723e */ /* 0x000fe200000000ff */
[C---:B------:R-:W-:Y:S01]  /*66b0*/  FFMA R14, R41.reuse, R43, R14 ;  /* 0x0000002b290e7223 */ /* 0x040fe2000000000e */
[--C-:B------:R-:W-:Y:S02]  /*66c0*/  HADD2.F32 R43, -RZ, R64.reuse.H0_H0 ;  /* 0x20000040ff2b7230 */ /* 0x100fe40000004100 */
[C---:B------:R-:W-:Y:S01]  /*66d0*/  FFMA R19, R41.reuse, R40, R19 ;  /* 0x0000002829137223 */ /* 0x040fe20000000013 */
[----:B------:R-:W-:Y:S02]  /*66e0*/  HADD2.F32 R42, -RZ, R64.H1_H1 ;  /* 0x30000040ff2a7230 */ /* 0x000fe40000004100 */
[C---:B------:R-:W-:Y:S01]  /*66f0*/  FMUL R17, R38.reuse, R21 ;  /* 0x0000001526117220 */ /* 0x040fe20000400000 */
[--C-:B------:R-:W-:Y:S02]  /*6700*/  HADD2.F32 R45, -RZ, R65.reuse.H0_H0 ;  /* 0x20000041ff2d7230 */ /* 0x100fe40000004100 */
[----:B------:R-:W-:Y:S01]  /*6710*/  FFMA R16, R41, R43, R16 ;  /* 0x0000002b29107223 */ /* 0x000fe20000000010 */
[----:B------:R-:W-:Y:S01]  /*6720*/  F2FP.F16.F32.PACK_AB R71, R19, R14 ;  /* 0x0000000e1347723e */ /* 0x000fe200000000ff */
[----:B------:R-:W-:Y:S01]  /*6730*/  FFMA R17, R41, R42, R17 ;  /* 0x0000002a29117223 */ /* 0x000fe20000000011 */
[C---:B------:R-:W-:Y:S01]  /*6740*/  FMUL R18, R38.reuse, R22 ;  /* 0x0000001626127220 */ /* 0x040fe20000400000 */
[----:B------:R-:W-:Y:S02]  /*6750*/  HADD2.F32 R40, -RZ, R65.H1_H1 ;  /* 0x30000041ff287230 */ /* 0x000fe40000004100 */
[C---:B------:R-:W-:Y:S01]  /*6760*/  FMUL R23, R38.reuse, R23 ;  /* 0x0000001726177220 */ /* 0x040fe20000400000 */
[----:B------:R1:W-:Y:S01]  /*6770*/  STSM.16.M88.4 [R96+0x400], R68 ;  /* 0x0004004460007844 */ /* 0x0003e20000000200 */
[----:B------:R-:W-:Y:S01]  /*6780*/  F2FP.F16.F32.PACK_AB R104, R17, R16 ;  /* 0x000000101168723e */ /* 0x000fe200000000ff */
[C---:B------:R-:W-:Y:S01]  /*6790*/  FFMA R18, R41.reuse, R45, R18 ;  /* 0x0000002d29127223 */ /* 0x040fe20000000012 */
[----:B------:R-:W-:Y:S01]  /*67a0*/  FFMA R23, R41, R40, R23 ;  /* 0x0000002829177223 */ /* 0x000fe20000000017 */
[--C-:B------:R-:W-:Y:S02]  /*67b0*/  HADD2.F32 R43, -RZ, R66.reuse.H0_H0 ;  /* 0x20000042ff2b7230 */ /* 0x100fe40000004100 */
[C---:B------:R-:W-:Y:S01]  /*67c0*/  FMUL R20, R38.reuse, R24 ;  /* 0x0000001826147220 */ /* 0x040fe20000400000 */
[----:B------:R-:W-:Y:S02]  /*67d0*/  HADD2.F32 R40, -RZ, R66.H1_H1 ;  /* 0x30000042ff287230 */ /* 0x000fe40000004100 */
[C---:B------:R-:W-:Y:S01]  /*67e0*/  FMUL R21, R38.reuse, R25 ;  /* 0x0000001926157220 */ /* 0x040fe20000400000 */
[--C-:B------:R-:W-:Y:S01]  /*67f0*/  HADD2.F32 R45, -RZ, R67.reuse.H0_H0 ;  /* 0x20000043ff2d7230 */ /* 0x100fe20000004100 */
[----:B------:R-:W-:Y:S01]  /*6800*/  F2FP.F16.F32.PACK_AB R105, R23, R18 ;  /* 0x000000121769723e */ /* 0x000fe200000000ff */
[C---:B------:R-:W-:Y:S01]  /*6810*/  FFMA R20, R41.reuse, R43, R20 ;  /* 0x0000002b29147223 */ /* 0x040fe20000000014 */
[C---:B------:R-:W-:Y:S01]  /*6820*/  FFMA R21, R41.reuse, R40, R21 ;  /* 0x0000002829157223 */ /* 0x040fe20000000015 */
[C---:B------:R-:W-:Y:S01]  /*6830*/  FMUL R22, R38.reuse, R26 ;  /* 0x0000001a26167220 */ /* 0x040fe20000400000 */
[----:B------:R-:W-:Y:S02]  /*6840*/  HADD2.F32 R42, -RZ, R67.H1_H1 ;  /* 0x30000043ff2a7230 */ /* 0x000fe40000004100 */
[C---:B------:R-:W-:Y:S01]  /*6850*/  FMUL R27, R38.reuse, R27 ;  /* 0x0000001b261b7220 */ /* 0x040fe20000400000 */
[--C-:B------:R-:W-:Y:S02]  /*6860*/  HADD2.F32 R40, -RZ, R72.reuse.H0_H0 ;  /* 0x20000048ff287230 */ /* 0x100fe40000004100 */
[C---:B------:R-:W-:Y:S01]  /*6870*/  FFMA R22, R41.reuse, R45, R22 ;  /* 0x0000002d29167223 */ /* 0x040fe20000000016 */
[C---:B------:R-:W-:Y:S01]  /*6880*/  FMUL R24, R38.reuse, R28 ;  /* 0x0000001c26187220 */ /* 0x040fe20000400000 */
[C---:B------:R-:W-:Y:S01]  /*6890*/  FFMA R27, R41.reuse, R42, R27 ;  /* 0x0000002a291b7223 */ /* 0x040fe2000000001b */
[----:B------:R-:W-:Y:S02]  /*68a0*/  HADD2.F32 R42, -RZ, R72.H1_H1 ;  /* 0x30000048ff2a7230 */ /* 0x000fe40000004100 */
[C---:B------:R-:W-:Y:S01]  /*68b0*/  FMUL R25, R38.reuse, R29 ;  /* 0x0000001d26197220 */ /* 0x040fe20000400000 */
[--C-:B------:R-:W-:Y:S02]  /*68c0*/  HADD2.F32 R43, -RZ, R73.reuse.H0_H0 ;  /* 0x20000049ff2b7230 */ /* 0x100fe40000004100 */
[C---:B------:R-:W-:Y:S01]  /*68d0*/  FMUL R26, R38.reuse, R30 ;  /* 0x0000001e261a7220 */ /* 0x040fe20000400000 */
[C---:B------:R-:W-:Y:S01]  /*68e0*/  FFMA R24, R41.reuse, R40, R24 ;  /* 0x0000002829187223 */ /* 0x040fe20000000018 */
[----:B------:R-:W-:Y:S02]  /*68f0*/  HADD2.F32 R40, -RZ, R73.H1_H1 ;  /* 0x30000049ff287230 */ /* 0x000fe40000004100 */
[C---:B------:R-:W-:Y:S01]  /*6900*/  FFMA R25, R41.reuse, R42, R25 ;  /* 0x0000002a29197223 */ /* 0x040fe20000000019 */
[C---:B------:R-:W-:Y:S01]  /*6910*/  FMUL R31, R38.reuse, R31 ;  /* 0x0000001f261f7220 */ /* 0x040fe20000400000 */
[C---:B------:R-:W-:Y:S01]  /*6920*/  FFMA R26, R41.reuse, R43, R26 ;  /* 0x0000002b291a7223 */ /* 0x040fe2000000001a */
[--C-:B------:R-:W-:Y:S02]  /*6930*/  HADD2.F32 R43, -RZ, R74.reuse.H0_H0 ;  /* 0x2000004aff2b7230 */ /* 0x100fe40000004100 */
[C---:B------:R-:W-:Y:S01]  /*6940*/  FMUL R28, R38.reuse, R32 ;  /* 0x00000020261c7220 */ /* 0x040fe20000400000 */
[----:B------:R-:W-:Y:S02]  /*6950*/  HADD2.F32 R42, -RZ, R74.H1_H1 ;  /* 0x3000004aff2a7230 */ /* 0x000fe40000004100 */
[C---:B------:R-:W-:Y:S01]  /*6960*/  FFMA R31, R41.reuse, R40, R31 ;  /* 0x00000028291f7223 */ /* 0x040fe2000000001f */
[C---:B------:R-:W-:Y:S01]  /*6970*/  FMUL R29, R38.reuse, R33 ;  /* 0x00000021261d7220 */ /* 0x040fe20000400000 */
[--C-:B------:R-:W-:Y:S02]  /*6980*/  HADD2.F32 R45, -RZ, R75.reuse.H0_H0 ;  /* 0x2000004bff2d7230 */ /* 0x100fe40000004100 */
[C---:B------:R-:W-:Y:S01]  /*6990*/  FMUL R30, R38.reuse, R34 ;  /* 0x00000022261e7220 */ /* 0x040fe20000400000 */
[----:B------:R-:W-:Y:S02]  /*69a0*/  HADD2.F32 R40, -RZ, R75.H1_H1 ;  /* 0x3000004bff287230 */ /* 0x000fe40000004100 */
[----:B------:R-:W-:Y:S01]  /*69b0*/  FMUL R35, R38, R35 ;  /* 0x0000002326237220 */ /* 0x000fe20000400000 */
[C---:B------:R-:W-:Y:S01]  /*69c0*/  FFMA R28, R41.reuse, R43, R28 ;  /* 0x0000002b291c7223 */ /* 0x040fe2000000001c */
[C---:B------:R-:W-:Y:S01]  /*69d0*/  FFMA R29, R41.reuse, R42, R29 ;  /* 0x0000002a291d7223 */ /* 0x040fe2000000001d */
[C---:B------:R-:W-:Y:S01]  /*69e0*/  FFMA R30, R41.reuse, R45, R30 ;  /* 0x0000002d291e7223 */ /* 0x040fe2000000001e */
[----:B------:R-:W-:Y:S01]  /*69f0*/  FFMA R35, R41, R40, R35 ;  /* 0x0000002829237223 */ /* 0x000fe20000000023 */
[----:B------:R-:W-:Y:S02]  /*6a00*/  F2FP.F16.F32.PACK_AB R106, R21, R20 ;  /* 0x00000014156a723e */ /* 0x000fe400000000ff */
[----:B------:R-:W-:Y:S02]  /*6a10*/  F2FP.F16.F32.PACK_AB R107, R27, R22 ;  /* 0x000000161b6b723e */ /* 0x000fe400000000ff */
[----:B------:R-:W-:Y:S02]  /*6a20*/  F2FP.F16.F32.PACK_AB R108, R25, R24 ;  /* 0x00000018196c723e */ /* 0x000fe400000000ff */
[----:B------:R-:W-:Y:S01]  /*6a30*/  F2FP.F16.F32.PACK_AB R109, R31, R26 ;  /* 0x0000001a1f6d723e */ /* 0x000fe200000000ff */
[----:B------:R1:W-:Y:S01]  /*6a40*/  STSM.16.M88.4 [R99], R104 ;  /* 0x0000006863007844 */ /* 0x0003e20000000200 */
[----:B------:R-:W-:Y:S02]  /*6a50*/  F2FP.F16.F32.PACK_AB R110, R29, R28 ;  /* 0x0000001c1d6e723e */ /* 0x000fe400000000ff */
[----:B------:R-:W-:Y:S05]  /*6a60*/  F2FP.F16.F32.PACK_AB R111, R35, R30 ;  /* 0x0000001e236f723e */ /* 0x000fea00000000ff */
[----:B------:R1:W-:Y:S01]  /*6a70*/  STSM.16.M88.4 [R100], R108 ;  /* 0x0000006c64007844 */ /* 0x0003e20000000200 */
[----:B------:R-:W-:Y:S01]  /*6a80*/  @!PT LDS RZ, [RZ] ;  /* 0x00000000fffff984 */ /* 0x000fe20000000800 */
[----:B------:R-:W-:Y:S01]  /*6a90*/  @!PT LDS RZ, [RZ] ;  /* 0x00000000fffff984 */ /* 0x000fe20000000800 */
[----:B------:R-:W-:Y:S01]  /*6aa0*/  @!PT LDS RZ, [RZ] ;  /* 0x00000000fffff984 */ /* 0x000fe20000000800 */
[----:B------:R-:W-:Y:S01]  /*6ab0*/  @!PT LDS RZ, [RZ] ;  /* 0x00000000fffff984 */ /* 0x000fe20000000800 */
[----:B------:R2:W-:Y:S07]  /*6ac0*/  MEMBAR.ALL.CTA ;  /* 0x0000000000007992 */ /* 0x0005ee0000008000 */
[----:B--2---:R-:W2:Y:S02]  /*6ad0*/  FENCE.VIEW.ASYNC.S ;  /* 0x00000000000073c6 */ /* 0x004ea40000000000 */
[----:B--2---:R-:W-:Y:S06]  /*6ae0*/  BAR.SYNC.DEFER_BLOCKING 0x1, 0x80 ;  /* 0x0042000000007b1d */ /* 0x004fec0000010000 */
[----:B------:R-:W-:Y:S05]  /*6af0*/  @P0 BRA `(.L_x_105) ;  /* 0x0000000000280947 */ /* 0x000fea0003800000 */
[----:B------:R-:W2:Y:S01]  /*6b00*/  LDCU.64 UR6, c[0x0][0x348] ;  /* 0x00006900ff0677ac */ /* 0x000ea20008000a00 */
[----:B------:R-:W-:Y:S01]  /*6b10*/  UIADD3 UR4, UPT, UPT, UR44, 0x400, URZ ;  /* 0x000004002c047890 */ /* 0x000fe2000fffe0ff */
[----:B------:R-:W-:Y:S05]  /*6b20*/  UMOV UR51, UR36 ;  /* 0x0000002400337c82 */ /* 0x000fea0008000000 */
[----:B------:R-:W-:Y:S04]  /*6b30*/  MOV R86, UR4 ;  /* 0x0000000400567c02 */ /* 0x000fe80008000f00 */
[----:B------:R-:W-:Y:S01]  /*6b40*/  R2UR UR48, R86 ;  /* 0x00000000563072ca */ /* 0x000fe200000e0000 */
[----:B--2---:R-:W-:Y:S04]  /*6b50*/  UIADD3 UR4, UP0, UPT, UR6, 0x680, URZ ;  /* 0x0000068006047890 */ /* 0x004fe8000ff1e0ff */
[----:B------:R-:W-:Y:S09]  /*6b60*/  UIADD3.X UR5, UPT, UPT, URZ, UR7, URZ, UP0, !UPT ;  /* 0x00000007ff057290 */ /* 0x000ff200087fe4ff */
[----:B------:R2:W-:Y:S01]  /*6b70*/  UTMASTG.3D [UR48], [UR4] ;  /* 0x00000030040073b5 */ /* 0x0005e20008010000 */
[----:B------:R0:W-:Y:S01]  /*6b80*/  UTMACMDFLUSH ;  /* 0x00000000000079b7 */ /* 0x0001e20000000000 */
[----:B--2---:R-:W-:Y:S04]  /*6b90*/  DEPBAR.LE SB0, 0x1 ;  /* 0x000080400000791a */ /* 0x004fe80000000000 */
.L_x_105:
[----:B------:R-:W-:Y:S05]  /*6ba0*/  BSYNC.RECONVERGENT B0 ;  /* 0x0000000000007941 */ /* 0x000fea0003800200 */
.L_x_104:
[----:B------:R-:W-:Y:S01]  /*6bb0*/  BAR.SYNC.DEFER_BLOCKING 0x1, 0x80 ;  /* 0x0042000000007b1d */ /* 0x000fe20000010000 */
[----:B------:R-:W-:Y:S01]  /*6bc0*/  ISETP.NE.AND P1, PT, R95, RZ, PT ;  /* 0x000000ff5f00720c */ /* 0x000fe20003f25270 */
[----:B------:R-:W-:Y:S01]  /*6bd0*/  UISETP.NE.AND UP0, UPT, UR47, URZ, UPT ;  /* 0x000000ff2f00728c */ /* 0x000fe2000bf05270 */
[----:B------:R-:W-:Y:S11]  /*6be0*/  LEA R3, R46, UR44, 0x3 ;  /* 0x0000002c2e037c11 */ /* 0x000ff6000f8e18ff */
[----:B------:R-:W-:Y:S01]  /*6bf0*/  @P1 SHF.L.U32 R4, R91, 0x1f, RZ ;  /* 0x0000001f5b041819 */ /* 0x000fe200000006ff */
[----:B------:R-:W-:Y:S06]  /*6c00*/  BRA.U !UP0, `(.L_x_106) ;  /* 0x0000000108247547 */ /* 0x000fec000b800000 */
[----:B------:R-:W2:Y:S01]  /*6c10*/  S2R R0, SR_CgaCtaId ;  /* 0x0000000000007919 */ /* 0x000ea20000008800 */
[----:B------:R-:W-:Y:S01]  /*6c20*/  IMAD.U32 R2, RZ, RZ, UR46 ;  /* 0x0000002eff027e24 */ /* 0x000fe2000f8e00ff */
[----:B------:R-:W-:Y:S04]  /*6c30*/  UIADD3 UR4, UPT, UPT, UR46, 0x1, URZ ;  /* 0x000000012e047890 */ /* 0x000fe8000fffe0ff */
[----:B------:R-:W-:Y:S01]  /*6c40*/  @P1 LEA R2, R2, UR44, 0x3 ;  /* 0x0000002c02021c11 */ /* 0x000fe2000f8e18ff */
[----:B------:R-:W-:Y:S04]  /*6c50*/  UISETP.NE.AND UP0, UPT, UR4, 0x4, UPT ;  /* 0x000000040400788c */ /* 0x000fe8000bf05270 */
[----:B------:R-:W-:Y:S01]  /*6c60*/  @P1 VIADD R5, R2, 0x50 ;  /* 0x0000005002051836 */ /* 0x000fe20000000000 */
[----:B------:R-:W-:Y:S04]  /*6c70*/  USEL UR46, UR4, URZ, UP0 ;  /* 0x000000ff042e7287 */ /* 0x000fe80008000000 */
[----:B--2---:R-:W-:Y:S04]  /*6c80*/  @P1 PRMT R0, R0, 0x654, R5 ;  /* 0x0000065400001816 */ /* 0x004fe80000000005 */
[----:B------:R2:W-:Y:S04]  /*6c90*/  @P1 SYNCS.ARRIVE.TRANS64.RED.A1T0 RZ, [R0+URZ], RZ ;  /* 0x000000ff00ff19a7 */ /* 0x0005e800081004ff */
.L_x_106:
[----:B------:R-:W3:Y:S01]  /*6ca0*/  @P1 SYNCS.PHASECHK.TRANS64.TRYWAIT P0, [R3+URZ+0x30], R4 ;  /* 0x00003004030015a7 */ /* 0x000ee200080011ff */
[----:B------:R-:W-:Y:S01]  /*6cb0*/  BSSY B1, `(.L_x_107) ;  /* 0x0000017000017945 */ /* 0x000fe20003800000 */
[----:B---3--:R-:W-:Y:S03]  /*6cc0*/  @P1 SEL R60, RZ, 0x1, !P0 ;  /* 0x00000001ff3c1807 */ /* 0x008fe60004000000 */
[----:B------:R-:W-:Y:S05]  /*6cd0*/  @!P1 BRA `(.L_x_108) ;  /* 0x0000000000509947 */ /* 0x000fea0003800000 */
[----:B------:R-:W-:Y:S01]  /*6ce0*/  ISETP.NE.AND P1, PT, R61, RZ, PT ;  /* 0x000000ff3d00720c */ /* 0x000fe20003f25270 */
[----:B------:R-:W-:Y:S01]  /*6cf0*/  BSSY B0, `(.L_x_109) ;  /* 0x000000a000007945 */ /* 0x000fe20003800000 */
[----:B------:R-:W-:Y:S11]  /*6d00*/  ISETP.NE.AND P0, PT, R60, RZ, PT ;  /* 0x000000ff3c00720c */ /* 0x000ff60003f05270 */
[----:B------:R-:W-:Y:S04]  /*6d10*/  @P1 IMAD R4, R46, 0x2000, R47 ;  /* 0x000020002e041824 */ /* 0x000fe800078e022f */
[----:B------:R-:W-:Y:S04]  /*6d20*/  @P1 VIADD R7, R4, UR44 ;  /* 0x0000002c04071c36 */ /* 0x000fe80008000000 */
[----:B------:R-:W-:Y:S01]  /*6d30*/  @P1 IMAD.IADD R2, R92, 0x1, R7 ;  /* 0x000000015c021824 */ /* 0x000fe200078e0207 */
[----:B------:R-:W-:Y:S01]  /*6d40*/  @P1 IADD3 R5, PT, PT, R62, R7, RZ ;  /* 0x000000073e051210 */ /* 0x000fe20007ffe0ff */
[----:B------:R-:W-:Y:S06]  /*6d50*/  @P0 BRA `(.L_x_110) ;  /* 0x00000000000c0947 */ /* 0x000fec0003800000 */
[----:B--2---:R-:W-:Y:S04]  /*6d60*/  SHF.L.U32 R0, R91, 0x1f, RZ ;  /* 0x0000001f5b007819 */ /* 0x004fe800000006ff */
[----:B------:R-:W2:Y:S02]  /*6d70*/  SYNCS.PHASECHK.TRANS64.TRYWAIT P0, [R3+URZ+0x30], R0 ;  /* 0x00003000030075a7 */ /* 0x000ea400080011ff */
[----:B--2---:R-:W-:Y:S05]  /*6d80*/  @!P0 BRA `(.L_x_111) ;  /* 0x0000003000748947 */ /* 0x004fea0003800000 */
.L_x_110:
[----:B------:R-:W-:Y:S05]  /*6d90*/  BSYNC B0 ;  /* 0x0000000000007941 */ /* 0x000fea0003800000 */
.L_x_109:
[----:B------:R-:W-:Y:S02]  /*6da0*/  ISETP.NE.AND P0, PT, R61, RZ, PT ;  /* 0x000000ff3d00720c */ /* 0x000fe40003f05270 */
[----:B------:R-:W-:Y:S11]  /*6db0*/  IADD3 R46, PT, PT, R46, 0x1, RZ ;  /* 0x000000012e2e7810 */ /* 0x000ff60007ffe0ff */
[----:B--2---:R-:W-:Y:S01]  /*6dc0*/  @P0 IMAD.IADD R0, R92, 0x1, R5 ;  /* 0x000000015c000824 */ /* 0x004fe200078e0205 */
[----:B------:R-:W-:Y:S05]  /*6dd0*/  @P0 WARPSYNC.ALL ;  /* 0x0000000000000948 */ /* 0x000fea0003800000 */
[----:B------:R3:W4:Y:S04]  /*6de0*/  @P0 LDSM.16.M88.4 R48, [R4+UR44+0x400] ;  /* 0x0004002c0430083b */ /* 0x0007280008000200 */
[----:B------:R3:W2:Y:S04]  /*6df0*/  @P0 LDSM.16.M88.4 R56, [R2+0x400] ;  /* 0x000400000238083b */ /* 0x0006a80000000200 */
[----:B------:R3:W1:Y:S04]  /*6e00*/  @P0 LDSM.16.M88.4 R64, [R5+0x400] ;  /* 0x000400000540083b */ /* 0x0006680000000200 */
[----:B------:R3:W1:Y:S02]  /*6e10*/  @P0 LDSM.16.M88.4 R72, [R0+0x400] ;  /* 0x000400000048083b */ /* 0x0006640000000200 */
.L_x_108:
[----:B------:R-:W-:Y:S05]  /*6e20*/  BSYNC B1 ;  /* 0x0000000000017941 */ /* 0x000fea0003800000 */
.L_x_107:
[----:B------:R-:W-:Y:S05]  /*6e30*/  VIADD R3, R39, 0x40 ;  /* 0x0000004027037836 */ /* 0x000fea0000000000 */
[----:B------:R-:W-:Y:S04]  /*6e40*/  SHF.R.U32.HI R3, RZ, 0x15, R3 ;  /* 0x00000015ff037819 */ /* 0x000fe80000011603 */
[----:B------:R-:W-:Y:S11]  /*6e50*/  LOP3.LUT P0, RZ, R3, 0x3, R82, 0x48, !PT ;  /* 0x0000000303ff7812 */ /* 0x000ff60007804852 */
[----:B------:R-:W-:Y:S02]  /*6e60*/  @!UPT UIADD3 URZ, UPT, UPT, URZ, URZ, URZ ;  /* 0x000000fffffff290 */ /* 0x000fe4000fffe0ff */
[----:B------:R-:W-:Y:S05]  /*6e70*/  @!P0 BRA `(.L_x_112) ;  /* 0x0000000000408947 */ /* 0x000fea0003800000 */
[----:B------:R-:W5:Y:S01]  /*6e80*/  LDCU.64 UR8, c[0x4][0x70] ;  /* 0x01000e00ff0877ac */ /* 0x000f620008000a00 */
[----:B------:R-:W-:Y:S01]  /*6e90*/  MOV R3, 0x0 ;  /* 0x0000000000037802 */ /* 0x000fe20000000f00 */
[----:B------:R-:W-:Y:S02]  /*6ea0*/  HFMA2 R12, -RZ, RZ, 0, 5.9604644775390625e-08 ;  /* 0x00000001ff0c7431 */ /* 0x000fe400000001ff */
[----:B------:R-:W-:Y:S02]  /*6eb0*/  IMAD.MOV.U32 R8, RZ, RZ, 0x192 ;  /* 0x00000192ff087424 */ /* 0x000fe400078e00ff */
[----:B------:R-:W-:Y:S01]  /*6ec0*/  IMAD.MOV.U32 R13, RZ, RZ, RZ ;  /* 0x000000ffff0d7224 */ /* 0x000fe200078e00ff */
[----:B------:R-:W2:Y:S01]  /*6ed0*/  LDCU.64 UR6, c[0x4][0x78] ;  /* 0x01000f00ff0677ac */ /* 0x000ea20008000a00 */
[----:B---3--:R-:W3:Y:S01]  /*6ee0*/  LDC.64 R2, c[0x4][R3] ;  /* 0x0100000003027b82 */ /* 0x008ee20000000a00 */
[----:B------:R-:W4:Y:S01]  /*6ef0*/  LDCU.64 UR4, c[0x4][0x10] ;  /* 0x01000200ff0477ac */ /* 0x000f220008000a00 */
[----:B-----5:R-:W-:Y:S01]  /*6f00*/  MOV R5, UR9 ;  /* 0x0000000900057c02 */ /* 0x020fe20008000f00 */
[----:B------:R-:W-:Y:S01]  /*6f10*/  IMAD.U32 R4, RZ, RZ, UR8 ;  /* 0x00000008ff047e24 */ /* 0x000fe2000f8e00ff */
[----:B--2---:R-:W-:Y:S01]  /*6f20*/  MOV R7, UR7 ;  /* 0x0000000700077c02 */ /* 0x004fe20008000f00 */
[----:B------:R-:W-:Y:S01]  /*6f30*/  IMAD.U32 R6, RZ, RZ, UR6 ;  /* 0x00000006ff067e24 */ /* 0x000fe2000f8e00ff */
[----:B----4-:R-:W-:Y:S01]  /*6f40*/  MOV R11, UR5 ;  /* 0x00000005000b7c02 */ /* 0x010fe20008000f00 */
[----:B------:R-:W-:Y:S02]  /*6f50*/  IMAD.U32 R10, RZ, RZ, UR4 ;  /* 0x00000004ff0a7e24 */ /* 0x000fe4000f8e00ff */
[----:B------:R-:W-:Y:S07]  /*6f60*/  LEPC R20, `(.L_x_112) ;  /* 0x000000001014794e */ /* 0x000fee0000000000 */
[----:B-1-3--:R-:W-:Y:S05]  /*6f70*/  CALL.ABS.NOINC R2 ;  /* 0x0000000002007343 */ /* 0x00afea0003c00000 */
.L_x_112:
[----:B------:R-:W-:Y:S05]  /*6f80*/  WARPSYNC.ALL ;  /* 0x0000000000007948 */ /* 0x000fea0003800000 */
[----:B------:R-:W-:Y:S01]  /*6f90*/  R2UR UR4, R39 ;  /* 0x00000000270472ca */ /* 0x000fe200000e0000 */
[--C-:B----4-:R-:W-:Y:S01]  /*6fa0*/  HADD2.F32 R40, -RZ, R48.reuse.H0_H0 ;  /* 0x20000030ff287230 */ /* 0x110fe20000004100 */
[----:B------:R-:W4:Y:S01]  /*6fb0*/  S2R R101, SR_CgaCtaId ;  /* 0x0000000000657919 */ /* 0x000f220000008800 */
[----:B------:R-:W-:Y:S01]  /*6fc0*/  HADD2.F32 R43, -RZ, R48.H1_H1 ;  /* 0x30000030ff2b7230 */ /* 0x000fe20000004100 */
[----:B------:R-:W-:Y:S01]  /*6fd0*/  ISETP.NE.AND P6, PT, R95, RZ, PT ;  /* 0x000000ff5f00720c */ /* 0x000fe20003fc5270 */
[----:B------:R-:W-:Y:S01]  /*6fe0*/  HADD2.F32 R42, -RZ, R49.H1_H1 ;  /* 0x30000031ff2a7230 */ /* 0x000fe20000004100 */
[----:B------:R-:W-:Y:S01]  /*6ff0*/  ISETP.NE.AND P0, PT, R94, RZ, PT ;  /* 0x000000ff5e00720c */ /* 0x000fe20003f05270 */
[--C-:B------:R-:W-:Y:S01]  /*7000*/  HADD2.F32 R44, -RZ, R50.reuse.H1_H1 ;  /* 0x30000032ff2c7230 */ /* 0x100fe20000004100 */
[----:B------:R-:W-:Y:S01]  /*7010*/  MOV R63, UR46 ;  /* 0x0000002e003f7c02 */ /* 0x000fe20008000f00 */
[----:B--2---:R-:W-:Y:S01]  /*7020*/  HADD2.F32 R45, -RZ, R59.H0_H0 ;  /* 0x2000003bff2d7230 */ /* 0x004fe20000004100 */
[----:B------:R-:W-:Y:S03]  /*7030*/  BSSY.RECONVERGENT B0, `(.L_x_113) ;  /* 0x0000088000007945 */ /* 0x000fe60003800200 */
[----:B---3--:R-:W2:Y:S04]  /*7040*/  LDTM.16dp256bit.x8 R4, tmem[UR4+0x40] ;  /* 0x00004004000479ee */ /* 0x008ea800081a0000 */
[----:B------:R-:W-:Y:S02]  /*7050*/  @P6 LEA R63, R63, UR44, 0x3 ;  /* 0x0000002c3f3f6c11 */ /* 0x000fe4000f8e18ff */
[----:B-1----:R-:W-:Y:S02]  /*7060*/  @P6 SHF.L.U32 R108, R91, 0x1f, RZ ;  /* 0x0000001f5b6c6819 */ /* 0x002fe400000006ff */
[----:B------:R-:W-:Y:S02]  /*7070*/  @P6 IADD3 R102, PT, PT, R63, 0x50, RZ ;  /* 0x000000503f666810 */ /* 0x000fe40007ffe0ff */
[----:B------:R-:W-:Y:S01]  /*7080*/  LEA R63, R46, UR44, 0x3 ;  /* 0x0000002c2e3f7c11 */ /* 0x000fe2000f8e18ff */
[C---:B--2---:R-:W-:Y:S01]  /*7090*/  FMUL R0, R38.reuse, R4 ;  /* 0x0000000426007220 */ /* 0x044fe20000400000 */
[C---:B------:R-:W-:Y:S01]  /*70a0*/  FMUL R2, R38.reuse, R5 ;  /* 0x0000000526027220 */ /* 0x040fe20000400000 */
[C---:B------:R-:W-:Y:S01]  /*70b0*/  FMUL R3, R38.reuse, R6 ;  /* 0x0000000626037220 */ /* 0x040fe20000400000 */
[C---:B------:R-:W-:Y:S01]  /*70c0*/  FMUL R7, R38.reuse, R7 ;  /* 0x0000000726077220 */ /* 0x040fe20000400000 */
[C---:B------:R-:W-:Y:S01]  /*70d0*/  FFMA R0, R41.reuse, R40, R0 ;  /* 0x0000002829007223 */ /* 0x040fe20000000000 */
[----:B------:R-:W-:Y:S02]  /*70e0*/  HADD2.F32 R40, -RZ, R49.H0_H0 ;  /* 0x20000031ff287230 */ /* 0x000fe40000004100 */
[C---:B------:R-:W-:Y:S01]  /*70f0*/  FFMA R2, R41.reuse, R43, R2 ;  /* 0x0000002b29027223 */ /* 0x040fe20000000002 */
[C---:B------:R-:W-:Y:S01]  /*7100*/  FMUL R4, R38.reuse, R8 ;  /* 0x0000000826047220 */ /* 0x040fe20000400000 */
[--C-:B------:R-:W-:Y:S02]  /*7110*/  HADD2.F32 R43, -RZ, R51.reuse.H0_H0 ;  /* 0x20000033ff2b7230 */ /* 0x100fe40000004100 */
[----:B------:R-:W-:Y:S01]  /*7120*/  FMUL R5, R38, R9 ;  /* 0x0000000926057220 */ /* 0x000fe20000400000 */
[C---:B------:R-:W-:Y:S01]  /*7130*/  FFMA R3, R41.reuse, R40, R3 ;  /* 0x0000002829037223 */ /* 0x040fe20000000003 */
[----:B------:R-:W-:Y:S01]  /*7140*/  HADD2.F32 R40, -RZ, R50.H0_H0 ;  /* 0x20000032ff287230 */ /* 0x000fe20000004100 */
[----:B------:R-:W-:Y:S01]  /*7150*/  F2FP.F16.F32.PACK_AB R52, R2, R0 ;  /* 0x000000000234723e */ /* 0x000fe200000000ff */
[C---:B------:R-:W-:Y:S01]  /*7160*/  FFMA R7, R41.reuse, R42, R7 ;  /* 0x0000002a29077223 */ /* 0x040fe20000000007 */
[----:B------:R-:W-:Y:S02]  /*7170*/  HADD2.F32 R42, -RZ, R51.H1_H1 ;  /* 0x30000033ff2a7230 */ /* 0x000fe40000004100 */
[C---:B------:R-:W-:Y:S01]  /*7180*/  FMUL R6, R38.reuse, R10 ;  /* 0x0000000a26067220 */ /* 0x040fe20000400000 */
[C---:B------:R-:W-:Y:S01]  /*7190*/  FFMA R4, R41.reuse, R40, R4 ;  /* 0x0000002829047223 */ /* 0x040fe20000000004 */
[----:B------:R-:W-:Y:S01]  /*71a0*/  FFMA R5, R41, R44, R5 ;  /* 0x0000002c29057223 */ /* 0x000fe20000000005 */
[----:B------:R-:W-:Y:S01]  /*71b0*/  F2FP.F16.F32.PACK_AB R53, R7, R3 ;  /* 0x000000030735723e */ /* 0x000fe200000000ff */
[----:B------:R-:W-:Y:S01]  /*71c0*/  FFMA R6, R41, R43, R6 ;  /* 0x0000002b29067223 */ /* 0x000fe20000000006 */
[C---:B------:R-:W-:Y:S01]  /*71d0*/  FMUL R11, R38.reuse, R11 ;  /* 0x0000000b260b7220 */ /* 0x040fe20000400000 */
[--C-:B------:R-:W-:Y:S01]  /*71e0*/  HADD2.F32 R40, -RZ, R56.reuse.H0_H0 ;  /* 0x20000038ff287230 */ /* 0x100fe20000004100 */
[----:B------:R-:W-:Y:S01]  /*71f0*/  F2FP.F16.F32.PACK_AB R54, R5, R4 ;  /* 0x000000040536723e */ /* 0x000fe200000000ff */
[C---:B------:R-:W-:Y:S01]  /*7200*/  FMUL R8, R38.reuse, R12 ;  /* 0x0000000c26087220 */ /* 0x040fe20000400000 */
        /* <DEDUP_REMOVED lines=13> */
[--C-:B------:R-:W-:Y:S02]  /*72e0*/  HADD2.F32 R43, -RZ, R58.reuse.H0_H0 ;  /* 0x2000003aff2b7230 */ /* 0x100fe40000004100 */
[----:B------:R-:W-:Y:S01]  /*72f0*/  FFMA R15, R41, R40, R15 ;  /* 0x00000028290f7223 */ /* 0x000fe2000000000f */
[C---:B------:R-:W-:Y:S01]  /*7300*/  FMUL R12, R38.reuse, R16 ;  /* 0x00000010260c7220 */ /* 0x040fe20000400000 */
[----:B------:R-:W-:Y:S02]  /*7310*/  HADD2.F32 R42, -RZ, R58.H1_H1 ;  /* 0x3000003aff2a7230 */ /* 0x000fe40000004100 */
[C---:B------:R-:W-:Y:S01]  /*7320*/  FMUL R13, R38.reuse, R17 ;  /* 0x00000011260d7220 */ /* 0x040fe20000400000 */
[C---:B------:R-:W-:Y:S01]  /*7330*/  FMUL R14, R38.reuse, R18 ;  /* 0x00000012260e7220 */ /* 0x040fe20000400000 */
[----:B------:R-:W-:Y:S01]  /*7340*/  F2FP.F16.F32.PACK_AB R69, R15, R10 ;  /* 0x0000000a0f45723e */ /* 0x000fe200000000ff */
[C---:B------:R-:W-:Y:S01]  /*7350*/  FFMA R12, R41.reuse, R43, R12 ;  /* 0x0000002b290c7223 */ /* 0x040fe2000000000c */
[----:B------:R-:W-:Y:S02]  /*7360*/  HADD2.F32 R40, -RZ, R59.H1_H1 ;  /* 0x3000003bff287230 */ /* 0x000fe40000004100 */
[C---:B------:R-:W-:Y:S01]  /*7370*/  FFMA R13, R41.reuse, R42, R13 ;  /* 0x0000002a290d7223 */ /* 0x040fe2000000000d */
[----:B------:R-:W-:Y:S01]  /*7380*/  FFMA R14, R41, R45, R14 ;  /* 0x0000002d290e7223 */ /* 0x000fe2000000000e */
[C---:B------:R-:W-:Y:S01]  /*7390*/  FMUL R19, R38.reuse, R19 ;  /* 0x0000001326137220 */ /* 0x040fe20000400000 */
[--C-:B------:R-:W-:Y:S02]  /*73a0*/  HADD2.F32 R43, -RZ, R64.reuse.H0_H0 ;  /* 0x20000040ff2b7230 */ /* 0x100fe40000004100 */
        /* <DEDUP_REMOVED lines=13> */
[--C-:B------:R-:W-:Y:S01]  /*7480*/  HADD2.F32 R42, -RZ, R66.reuse.H0_H0 ;  /* 0x20000042ff2a7230 */ /* 0x100fe20000004100 */
[----:B------:R2:W-:Y:S01]  /*7490*/  STSM.16.M88.4 [R96+0x2400], R68 ;  /* 0x0024004460007844 */ /* 0x0005e20000000200 */
[----:B-1----:R-:W-:Y:S01]  /*74a0*/  F2FP.F16.F32.PACK_AB R52, R17, R16 ;  /* 0x000000101134723e */ /* 0x002fe200000000ff */
[----:B------:R-:W-:Y:S01]  /*74b0*/  FFMA R23, R41, R40, R23 ;  /* 0x0000002829177223 */ /* 0x000fe20000000017 */
        /* <DEDUP_REMOVED lines=19> */
[C---:B------:R-:W-:Y:S01]  /*75f0*/  FFMA R25, R41.reuse, R42, R25 ;  /* 0x0000002a29197223 */ /* 0x040fe20000000019 */
[----:B------:R-:W-:Y:S02]  /*7600*/  HADD2.F32 R40, -RZ, R73.H1_H1 ;  /* 0x30000049ff287230 */ /* 0x000fe40000004100 */
[C---:B------:R-:W-:Y:S01]  /*7610*/  FFMA R26, R41.reuse, R43, R26 ;  /* 0x0000002b291a7223 */ /* 0x040fe2000000001a */
[C---:B------:R-:W-:Y:S01]  /*7620*/  FMUL R31, R38.reuse, R31 ;  /* 0x0000001f261f7220 */ /* 0x040fe20000400000 */
[--C-:B------:R-:W-:Y:S02]  /*7630*/  HADD2.F32 R43, -RZ, R74.reuse.H0_H0 ;  /* 0x2000004aff2b7230 */ /* 0x100fe40000004100 */
[C---:B------:R-:W-:Y:S01]  /*7640*/  FMUL R28, R38.reuse, R32 ;  /* 0x00000020261c7220 */ /* 0x040fe20000400000 */
[----:B------:R-:W-:Y:S02]  /*7650*/  HADD2.F32 R42, -RZ, R74.H1_H1 ;  /* 0x3000004aff2a7230 */ /* 0x000fe40000004100 */
[C---:B------:R-:W-:Y:S01]  /*7660*/  FMUL R29, R38.reuse, R33 ;  /* 0x00000021261d7220 */ /* 0x040fe20000400000 */
[--C-:B------:R-:W-:Y:S02]  /*7670*/  HADD2.F32 R45, -RZ, R75.reuse.H0_H0 ;  /* 0x2000004bff2d7230 */ /* 0x100fe40000004100 */
[C---:B------:R-:W-:Y:S01]  /*7680*/  FMUL R30, R38.reuse, R34 ;  /* 0x00000022261e7220 */ /* 0x040fe20000400000 */
[----:B------:R-:W-:Y:S02]  /*7690*/  HADD2.F32 R44, -RZ, R75.H1_H1 ;  /* 0x3000004bff2c7230 */ /* 0x000fe40000004100 */
[C---:B------:R-:W-:Y:S01]  /*76a0*/  FFMA R31, R41.reuse, R40, R31 ;  /* 0x00000028291f7223 */ /* 0x040fe2000000001f */
        /* <DEDUP_REMOVED lines=9> */
[----:B------:R2:W-:Y:S01]  /*7740*/  STSM.16.M88.4 [R99+0x2000], R52 ;  /* 0x0020003463007844 */ /* 0x0005e20000000200 */
[----:B------:R-:W-:Y:S02]  /*7750*/  F2FP.F16.F32.PACK_AB R106, R29, R28 ;  /* 0x0000001c1d6a723e */ /* 0x000fe400000000ff */
[----:B------:R-:W-:Y:S02]  /*7760*/  F2FP.F16.F32.PACK_AB R107, R35, R30 ;  /* 0x0000001e236b723e */ /* 0x000fe400000000ff */
[----:B----4-:R-:W-:Y:S03]  /*7770*/  @P6 PRMT R102, R101, 0x654, R102 ;  /* 0x0000065465666816 */ /* 0x010fe60000000066 */
[----:B------:R2:W-:Y:S01]  /*7780*/  STSM.16.M88.4 [R100+0x2000], R104 ;  /* 0x0020006864007844 */ /* 0x0005e20000000200 */
[----:B------:R-:W-:Y:S01]  /*7790*/  @!PT LDS RZ, [RZ] ;  /* 0x00000000fffff984 */ /* 0x000fe20000000800 */
[----:B------:R-:W-:Y:S01]  /*77a0*/  @!PT LDS RZ, [RZ] ;  /* 0x00000000fffff984 */ /* 0x000fe20000000800 */
[----:B------:R-:W-:Y:S01]  /*77b0*/  @!PT LDS RZ, [RZ] ;  /* 0x00000000fffff984 */ /* 0x000fe20000000800 */
[----:B------:R-:W-:Y:S01]  /*77c0*/  @!PT LDS RZ, [RZ] ;  /* 0x00000000fffff984 */ /* 0x000fe20000000800 */
[----:B------:R1:W-:Y:S07]  /*77d0*/  MEMBAR.ALL.CTA ;  /* 0x0000000000007992 */ /* 0x0003ee0000008000 */
[----:B-1----:R-:W1:Y:S02]  /*77e0*/  FENCE.VIEW.ASYNC.S ;  /* 0x00000000000073c6 */ /* 0x002e640000000000 */
[----:B-1----:R-:W-:Y:S06]  /*77f0*/  BAR.SYNC.DEFER_BLOCKING 0x1, 0x80 ;  /* 0x0042000000007b1d */ /* 0x002fec0000010000 */
[----:B------:R-:W-:Y:S05]  /*7800*/  @P0 BRA `(.L_x_114) ;  /* 0x0000000000280947 */ /* 0x000fea0003800000 */
[----:B------:R-:W1:Y:S01]  /*7810*/  LDCU.64 UR6, c[0x0][0x348] ;  /* 0x00006900ff0677ac */ /* 0x000e620008000a00 */
[----:B------:R-:W-:Y:S02]  /*7820*/  UIADD3 UR9, UPT, UPT, UR49, 0x40, URZ ;  /* 0x0000004031097890 */ /* 0x000fe4000fffe0ff */
[----:B------:R-:W-:Y:S01]  /*7830*/  UIADD3 UR8, UPT, UPT, UR44, 0x2400, URZ ;  /* 0x000024002c087890 */ /* 0x000fe2000fffe0ff */
[----:B------:R-:W-:Y:S01]  /*7840*/  UMOV UR10, UR50 ;  /* 0x00000032000a7c82 */ /* 0x000fe20008000000 */
[----:B------:R-:W-:Y:S01]  /*7850*/  UMOV UR11, UR36 ;  /* 0x00000024000b7c82 */ /* 0x000fe20008000000 */
[----:B-1----:R-:W-:Y:S04]  /*7860*/  UIADD3 UR4, UP0, UPT, UR6, 0x680, URZ ;  /* 0x0000068006047890 */ /* 0x002fe8000ff1e0ff */
[----:B------:R-:W-:Y:S09]  /*7870*/  UIADD3.X UR5, UPT, UPT, URZ, UR7, URZ, UP0, !UPT ;  /* 0x00000007ff057290 */ /* 0x000ff200087fe4ff */
[----:B------:R1:W-:Y:S01]  /*7880*/  UTMASTG.3D [UR8], [UR4] ;  /* 0x00000008040073b5 */ /* 0x0003e20008010000 */
[----:B------:R0:W-:Y:S01]  /*7890*/  UTMACMDFLUSH ;  /* 0x00000000000079b7 */ /* 0x0001e20000000000 */
[----:B-1----:R-:W-:Y:S04]  /*78a0*/  DEPBAR.LE SB0, 0x1 ;  /* 0x000080400000791a */ /* 0x002fe80000000000 */
.L_x_114:
[----:B------:R-:W-:Y:S05]  /*78b0*/  BSYNC.RECONVERGENT B0 ;  /* 0x0000000000007941 */ /* 0x000fea0003800200 */
.L_x_113:
[----:B------:R-:W-:Y:S01]  /*78c0*/  BAR.SYNC.DEFER_BLOCKING 0x1, 0x80 ;  /* 0x0042000000007b1d */ /* 0x000fe20000010000 */
[----:B------:R-:W-:Y:S04]  /*78d0*/  UIADD3 UR4, UPT, UPT, UR46, 0x1, URZ ;  /* 0x000000012e047890 */ /* 0x000fe8000fffe0ff */
[----:B------:R-:W-:Y:S04]  /*78e0*/  UISETP.NE.AND UP0, UPT, UR4, 0x4, UPT ;  /* 0x000000040400788c */ /* 0x000fe8000bf05270 */
[----:B------:R-:W-:Y:S01]  /*78f0*/  USEL UR45, UR4, URZ, UP0 ;  /* 0x000000ff042d7287 */ /* 0x000fe20008000000 */
[----:B------:R1:W-:Y:S01]  /*7900*/  @P6 SYNCS.ARRIVE.TRANS64.RED.A1T0 RZ, [R102+URZ], RZ ;  /* 0x000000ff66ff69a7 */ /* 0x0003e200081004ff */
[----:B------:R-:W-:Y:S01]  /*7910*/  BSSY B1, `(.L_x_115) ;  /* 0x0000018000017945 */ /* 0x000fe20003800000 */
[----:B------:R-:W3:Y:S02]  /*7920*/  @P6 SYNCS.PHASECHK.TRANS64.TRYWAIT P0, [R63+URZ+0x30], R108 ;  /* 0x0000306c3f0065a7 */ /* 0x000ee400080011ff */
[----:B---3--:R-:W-:Y:S01]  /*7930*/  @P6 SEL R60, RZ, 0x1, !P0 ;  /* 0x00000001ff3c6807 */ /* 0x008fe20004000000 */
[----:B-1----:R-:W-:Y:S06]  /*7940*/  @!P6 BRA `(.L_x_116) ;  /* 0x000000000050e947 */ /* 0x002fec0003800000 */
        /* <DEDUP_REMOVED lines=8> */
[----:B------:R-:W-:Y:S04]  /*79d0*/  SHF.L.U32 R4, R91, 0x1f, RZ ;  /* 0x0000001f5b047819 */ /* 0x000fe800000006ff */
[----:B------:R-:W1:Y:S02]  /*79e0*/  SYNCS.PHASECHK.TRANS64.TRYWAIT P0, [R63+URZ+0x30], R4 ;  /* 0x000030043f0075a7 */ /* 0x000e6400080011ff */
[----:B-1----:R-:W-:Y:S05]  /*79f0*/  @!P0 BRA `(.L_x_119) ;  /* 0x00000024006c8947 */ /* 0x002fea0003800000 */
.L_x_118:
[----:B------:R-:W-:Y:S05]  /*7a00*/  BSYNC B0 ;  /* 0x0000000000007941 */ /* 0x000fea0003800000 */
.L_x_117:
[----:B------:R-:W-:Y:S02]  /*7a10*/  ISETP.NE.AND P0, PT, R61, RZ, PT ;  /* 0x000000ff3d00720c */ /* 0x000fe40003f05270 */
[----:B------:R-:W-:Y:S11]  /*7a20*/  IADD3 R46, PT, PT, R46, 0x1, RZ ;  /* 0x000000012e2e7810 */ /* 0x000ff60007ffe0ff */
[----:B-1----:R-:W-:Y:S01]  /*7a30*/  @P0 IMAD.IADD R4, R92, 0x1, R3 ;  /* 0x000000015c040824 */ /* 0x002fe200078e0203 */
[----:B------:R-:W-:Y:S05]  /*7a40*/  @P0 WARPSYNC.ALL ;  /* 0x0000000000000948 */ /* 0x000fea0003800000 */
[----:B------:R1:W3:Y:S04]  /*7a50*/  @P0 LDSM.16.M88.4 R48, [R2+UR44+0x400] ;  /* 0x0004002c0230083b */ /* 0x0002e80008000200 */
[----:B------:R1:W4:Y:S04]  /*7a60*/  @P0 LDSM.16.M88.4 R56, [R0+0x400] ;  /* 0x000400000038083b */ /* 0x0003280000000200 */
[----:B------:R1:W1:Y:S04]  /*7a70*/  @P0 LDSM.16.M88.4 R64, [R3+0x400] ;  /* 0x000400000340083b */ /* 0x0002680000000200 */
[----:B------:R1:W1:Y:S02]  /*7a80*/  @P0 LDSM.16.M88.4 R72, [R4+0x400] ;  /* 0x000400000448083b */ /* 0x0002640000000200 */
.L_x_116:
[----:B------:R-:W-:Y:S05]  /*7a90*/  BSYNC B1 ;  /* 0x0000000000017941 */ /* 0x000fea0003800000 */
.L_x_115:
[----:B-1----:R-:W-:Y:S05]  /*7aa0*/  VIADD R3, R39, 0x80 ;  /* 0x0000008027037836 */ /* 0x002fea0000000000 */
[----:B------:R-:W-:Y:S04]  /*7ab0*/  SHF.R.U32.HI R3, RZ, 0x15, R3 ;  /* 0x00000015ff037819 */ /* 0x000fe80000011603 */
[----:B------:R-:W-:Y:S11]  /*7ac0*/  LOP3.LUT P0, RZ, R3, 0x3, R82, 0x48, !PT ;  /* 0x0000000303ff7812 */ /* 0x000ff60007804852 */
[----:B------:R-:W-:Y:S02]  /*7ad0*/  @!UPT UIADD3 URZ, UPT, UPT, URZ, URZ, URZ ;  /* 0x000000fffffff290 */ /* 0x000fe4000fffe0ff */
[----:B------:R-:W-:Y:S05]  /*7ae0*/  @!P0 BRA `(.L_x_120) ;  /* 0x0000000000408947 */ /* 0x000fea0003800000 */
[----:B------:R-:W1:Y:S01]  /*7af0*/  LDCU.64 UR8, c[0x4][0x70] ;  /* 0x01000e00ff0877ac */ /* 0x000e620008000a00 */
[----:B------:R-:W-:Y:S01]  /*7b00*/  MOV R3, 0x0 ;  /* 0x0000000000037802 */ /* 0x000fe20000000f00 */
[----:B------:R-:W-:Y:S02]  /*7b10*/  HFMA2 R12, -RZ, RZ, 0, 5.9604644775390625e-08 ;  /* 0x00000001ff0c7431 */ /* 0x000fe400000001ff */
[----:B------:R-:W-:Y:S02]  /*7b20*/  IMAD.MOV.U32 R8, RZ, RZ, 0x192 ;  /* 0x00000192ff087424 */ /* 0x000fe400078e00ff */
[----:B------:R-:W-:Y:S01]  /*7b30*/  IMAD.MOV.U32 R13, RZ, RZ, RZ ;  /* 0x000000ffff0d7224 */ /* 0x000fe200078e00ff */
[----:B------:R-:W5:Y:S01]  /*7b40*/  LDCU.64 UR6, c[0x4][0x78] ;  /* 0x01000f00ff0677ac */ /* 0x000f620008000a00 */
[----:B------:R-:W2:Y:S01]  /*7b50*/  LDC.64 R2, c[0x4][R3] ;  /* 0x0100000003027b82 */ /* 0x000ea20000000a00 */
[----:B------:R-:W3:Y:S01]  /*7b60*/  LDCU.64 UR4, c[0x4][0x10] ;  /* 0x01000200ff0477ac */ /* 0x000ee20008000a00 */
[----:B-1----:R-:W-:Y:S01]  /*7b70*/  MOV R5, UR9 ;  /* 0x0000000900057c02 */ /* 0x002fe20008000f00 */
[----:B------:R-:W-:Y:S01]  /*7b80*/  IMAD.U32 R4, RZ, RZ, UR8 ;  /* 0x00000008ff047e24 */ /* 0x000fe2000f8e00ff */
[----:B-----5:R-:W-:Y:S01]  /*7b90*/  MOV R7, UR7 ;  /* 0x0000000700077c02 */ /* 0x020fe20008000f00 */
[----:B------:R-:W-:Y:S01]  /*7ba0*/  IMAD.U32 R6, RZ, RZ, UR6 ;  /* 0x00000006ff067e24 */ /* 0x000fe2000f8e00ff */
[----:B---3--:R-:W-:Y:S01]  /*7bb0*/  MOV R11, UR5 ;  /* 0x00000005000b7c02 */ /* 0x008fe20008000f00 */
[----:B------:R-:W-:Y:S02]  /*7bc0*/  IMAD.U32 R10, RZ, RZ, UR4 ;  /* 0x00000004ff0a7e24 */ /* 0x000fe4000f8e00ff */
[----:B------:R-:W-:Y:S07]  /*7bd0*/  LEPC R20, `(.L_x_120) ;  /* 0x000000001014794e */ /* 0x000fee0000000000 */
[----:B--2-4-:R-:W-:Y:S05]  /*7be0*/  CALL.ABS.NOINC R2 ;  /* 0x0000000002007343 */ /* 0x014fea0003c00000 */
.L_x_120:
[----:B------:R-:W-:Y:S05]  /*7bf0*/  WARPSYNC.ALL ;  /* 0x0000000000007948 */ /* 0x000fea0003800000 */
[----:B------:R-:W-:Y:S01]  /*7c00*/  R2UR UR4, R39 ;  /* 0x00000000270472ca */ /* 0x000fe200000e0000 */
[--C-:B---3--:R-:W-:Y:S01]  /*7c10*/  HADD2.F32 R40, -RZ, R48.reuse.H0_H0 ;  /* 0x20000030ff287230 */ /* 0x108fe20000004100 */
[----:B------:R-:W-:Y:S01]  /*7c20*/  ISETP.NE.AND P6, PT, R95, RZ, PT ;  /* 0x000000ff5f00720c */ /* 0x000fe20003fc5270 */
[----:B------:R-:W-:Y:S01]  /*7c30*/  HADD2.F32 R43, -RZ, R48.H1_H1 ;  /* 0x30000030ff2b7230 */ /* 0x000fe20000004100 */
[----:B------:R-:W-:Y:S01]  /*7c40*/  ISETP.NE.AND P0, PT, R94, RZ, PT ;  /* 0x000000ff5e00720c */ /* 0x000fe20003f05270 */
[----:B------:R-:W-:Y:S01]  /*7c50*/  HADD2.F32 R42, -RZ, R49.H0_H0 ;  /* 0x20000031ff2a7230 */ /* 0x000fe20000004100 */
[----:B------:R-:W-:Y:S01]  /*7c60*/  MOV R63, UR45 ;  /* 0x0000002d003f7c02 */ /* 0x000fe20008000f00 */
[--C-:B------:R-:W-:Y:S01]  /*7c70*/  HADD2.F32 R45, -RZ, R51.reuse.H0_H0 ;  /* 0x20000033ff2d7230 */ /* 0x100fe20000004100 */
[----:B------:R-:W-:Y:S01]  /*7c80*/  BSSY.RECONVERGENT B0, `(.L_x_121) ;  /* 0x0000089000007945 */ /* 0x000fe20003800200 */
[----:B------:R-:W-:Y:S01]  /*7c90*/  HADD2.F32 R44, -RZ, R51.H1_H1 ;  /* 0x30000033ff2c7230 */ /* 0x000fe20000004100 */
[----:B------:R-:W-:Y:S03]  /*7ca0*/  LEA R108, R46, UR44, 0x3 ;  /* 0x0000002c2e6c7c11 */ /* 0x000fe6000f8e18ff */
[----:B------:R-:W1:Y:S02]  /*7cb0*/  LDTM.16dp256bit.x8 R4, tmem[UR4+0x80] ;  /* 0x00008004000479ee */ /* 0x000e6400081a0000 */
[----:B------:R-:W-:Y:S04]  /*7cc0*/  @P6 LEA R63, R63, UR44, 0x3 ;  /* 0x0000002c3f3f6c11 */ /* 0x000fe8000f8e18ff */
[----:B------:R-:W-:Y:S02]  /*7cd0*/  @P6 IADD3 R102, PT, PT, R63, 0x50, RZ ;  /* 0x000000503f666810 */ /* 0x000fe40007ffe0ff */
[----:B------:R-:W-:Y:S02]  /*7ce0*/  @P6 SHF.L.U32 R63, R91, 0x1f, RZ ;  /* 0x0000001f5b3f6819 */ /* 0x000fe400000006ff */
[----:B------:R-:W-:Y:S01]  /*7cf0*/  @P6 PRMT R102, R101, 0x654, R102 ;  /* 0x0000065465666816 */ /* 0x000fe20000000066 */
[C---:B-1----:R-:W-:Y:S01]  /*7d00*/  FMUL R0, R38.reuse, R4 ;  /* 0x0000000426007220 */ /* 0x042fe20000400000 */
[C---:B------:R-:W-:Y:S01]  /*7d10*/  FMUL R2, R38.reuse, R5 ;  /* 0x0000000526027220 */ /* 0x040fe20000400000 */
[C---:B------:R-:W-:Y:S01]  /*7d20*/  FMUL R3, R38.reuse, R6 ;  /* 0x0000000626037220 */ /* 0x040fe20000400000 */
        /* <DEDUP_REMOVED lines=8> */
[----:B--2---:R-:W-:Y:S01]  /*7db0*/  F2FP.F16.F32.PACK_AB R68, R2, R0 ;  /* 0x000000000244723e */ /* 0x004fe200000000ff */
[C---:B------:R-:W-:Y:S01]  /*7dc0*/  FFMA R7, R41.reuse, R40, R7 ;  /* 0x0000002829077223 */ /* 0x040fe20000000007 */
[----:B------:R-:W-:Y:S01]  /*7dd0*/  FFMA R4, R41, R43, R4 ;  /* 0x0000002b29047223 */ /* 0x000fe20000000004 */
[C---:B------:R-:W-:Y:S01]  /*7de0*/  FMUL R5, R38.reuse, R9 ;  /* 0x0000000926057220 */ /* 0x040fe20000400000 */
[C---:B------:R-:W-:Y:S01]  /*7df0*/  FMUL R6, R38.reuse, R10 ;  /* 0x0000000a26067220 */ /* 0x040fe20000400000 */
[C---:B------:R-:W-:Y:S01]  /*7e00*/  FMUL R11, R38.reuse, R11 ;  /* 0x0000000b260b7220 */ /* 0x040fe20000400000 */
[--C-:B----4-:R-:W-:Y:S01]  /*7e10*/  HADD2.F32 R40, -RZ, R56.reuse.H0_H0 ;  /* 0x20000038ff287230 */ /* 0x110fe20000004100 */
[----:B------:R-:W-:Y:S01]  /*7e20*/  F2FP.F16.F32.PACK_AB R69, R7, R3 ;  /* 0x000000030745723e */ /* 0x000fe200000000ff */
[C---:B------:R-:W-:Y:S01]  /*7e30*/  FFMA R5, R41.reuse, R42, R5 ;  /* 0x0000002a29057223 */ /* 0x040fe20000000005 */
[C---:B------:R-:W-:Y:S01]  /*7e40*/  FFMA R6, R41.reuse, R45, R6 ;  /* 0x0000002d29067223 */ /* 0x040fe20000000006 */
[----:B------:R-:W-:Y:S01]  /*7e50*/  FFMA R11, R41, R44, R11 ;  /* 0x0000002c290b7223 */ /* 0x000fe2000000000b */
[C---:B------:R-:W-:Y:S01]  /*7e60*/  FMUL R8, R38.reuse, R12 ;  /* 0x0000000c26087220 */ /* 0x040fe20000400000 */
[----:B------:R-:W-:Y:S01]  /*7e70*/  HADD2.F32 R42, -RZ, R56.H1_H1 ;  /* 0x30000038ff2a7230 */ /* 0x000fe20000004100 */
[----:B------:R-:W-:Y:S01]  /*7e80*/  F2FP.F16.F32.PACK_AB R70, R5, R4 ;  /* 0x000000040546723e */ /* 0x000fe200000000ff */
[C---:B------:R-:W-:Y:S01]  /*7e90*/  FMUL R9, R38.reuse, R13 ;  /* 0x0000000d26097220 */ /* 0x040fe20000400000 */
[----:B------:R-:W-:Y:S01]  /*7ea0*/  F2FP.F16.F32.PACK_AB R71, R11, R6 ;  /* 0x000000060b47723e */ /* 0x000fe200000000ff */
[C---:B------:R-:W-:Y:S01]  /*7eb0*/  FFMA R8, R41.reuse, R40, R8 ;  /* 0x0000002829087223 */ /* 0x040fe20000000008 */
[--C-:B------:R-:W-:Y:S02]  /*7ec0*/  HADD2.F32 R43, -RZ, R57.reuse.H0_H0 ;  /* 0x20000039ff2b7230 */ /* 0x100fe40000004100 */
[----:B------:R-:W-:Y:S01]  /*7ed0*/  FFMA R9, R41, R42, R9 ;  /* 0x0000002a29097223 */ /* 0x000fe20000000009 */
[C---:B------:R-:W-:Y:S01]  /*7ee0*/  FMUL R10, R38.reuse, R14 ;  /* 0x0000000e260a7220 */ /* 0x040fe20000400000 */
[----:B------:R-:W-:Y:S01]  /*7ef0*/  HADD2.F32 R40, -RZ, R57.H1_H1 ;  /* 0x30000039ff287230 */ /* 0x000fe20000004100 */
[----:B------:R1:W-:Y:S01]  /*7f00*/  STSM.16.M88.4 [R97+0x4400], R68 ;  /* 0x0044004461007844 */ /* 0x0003e20000000200 */
[C---:B------:R-:W-:Y:S01]  /*7f10*/  FMUL R15, R38.reuse, R15 ;  /* 0x0000000f260f7220 */ /* 0x040fe20000400000 */
[----:B------:R-:W-:Y:S01]  /*7f20*/  F2FP.F16.F32.PACK_AB R52, R9, R8 ;  /* 0x000000080934723e */ /* 0x000fe200000000ff */
[C---:B------:R-:W-:Y:S01]  /*7f30*/  FFMA R10, R41.reuse, R43, R10 ;  /* 0x0000002b290a7223 */ /* 0x040fe2000000000a */
[--C-:B------:R-:W-:Y:S02]  /*7f40*/  HADD2.F32 R42, -RZ, R58.reuse.H0_H0 ;  /* 0x2000003aff2a7230 */ /* 0x100fe40000004100 */
        /* <DEDUP_REMOVED lines=26> */
[----:B-1----:R-:W-:Y:S01]  /*80f0*/  F2FP.F16.F32.PACK_AB R68, R17, R16 ;  /* 0x000000101144723e */ /* 0x002fe200000000ff */
        /* <DEDUP_REMOVED lines=45> */
[----:B------:R-:W-:Y:S05]  /*83d0*/  F2FP.F16.F32.PACK_AB R107, R35, R30 ;  /* 0x0000001e236b723e */ /* 0x000fea00000000ff */
        /* <DEDUP_REMOVED lines=19> */
.L_x_122:
[----:B------:R-:W-:Y:S05]  /*8510*/  BSYNC.RECONVERGENT B0 ;  /* 0x0000000000007941 */ /* 0x000fea0003800200 */
.L_x_121:
        /* <DEDUP_REMOVED lines=20> */
.L_x_126:
[----:B------:R-:W-:Y:S05]  /*8660*/  BSYNC B0 ;  /* 0x0000000000007941 */ /* 0x000fea0003800000 */
.L_x_125:
[----:B------:R-:W-:Y:S11]  /*8670*/  ISETP.NE.AND P0, PT, R61, RZ, PT ;  /* 0x000000ff3d00720c */ /* 0x000ff60003f05270 */
[----:B------:R-:W-:Y:S02]  /*8680*/  @!UPT UIADD3 URZ, UPT, UPT, URZ, URZ, URZ ;  /* 0x000000fffffff290 */ /* 0x000fe4000fffe0ff */
[----:B------:R-:W-:Y:S01]  /*8690*/  @P0 IADD3 R2, PT, PT, R92, R5, RZ ;  /* 0x000000055c020210 */ /* 0x000fe20007ffe0ff */
[----:B------:R-:W-:Y:S05]  /*86a0*/  @P0 WARPSYNC.ALL ;  /* 0x0000000000000948 */ /* 0x000fea0003800000 */
[----:B------:R3:W4:Y:S04]  /*86b0*/  @P0 LDSM.16.M88.4 R48, [R46+UR44+0x400] ;  /* 0x0004002c2e30083b */ /* 0x0007280008000200 */
[----:B------:R3:W1:Y:S04]  /*86c0*/  @P0 LDSM.16.M88.4 R56, [R0+0x400] ;  /* 0x000400000038083b */ /* 0x0006680000000200 */
[----:B------:R3:W1:Y:S04]  /*86d0*/  @P0 LDSM.16.M88.4 R64, [R5+0x400] ;  /* 0x000400000540083b */ /* 0x0006680000000200 */
[----:B------:R3:W1:Y:S02]  /*86e0*/  @P0 LDSM.16.M88.4 R72, [R2+0x400] ;  /* 0x000400000248083b */ /* 0x0006640000000200 */
.L_x_124:
[----:B------:R-:W-:Y:S05]  /*86f0*/  BSYNC B1 ;  /* 0x0000000000017941 */ /* 0x000fea0003800000 */
.L_x_123:
        /* <DEDUP_REMOVED lines=11> */
[----:B---3--:R-:W3:Y:S01]  /*87b0*/  LDC.64 R2, c[0x4][R3] ;  /* 0x0100000003027b82 */ /* 0x008ee20000000a00 */
[----:B------:R-:W2:Y:S01]  /*87c0*/  LDCU.64 UR4, c[0x4][0x10] ;  /* 0x01000200ff0477ac */ /* 0x000ea20008000a00 */
[----:B-1----:R-:W-:Y:S01]  /*87d0*/  MOV R5, UR9 ;  /* 0x0000000900057c02 */ /* 0x002fe20008000f00 */
[----:B------:R-:W-:Y:S01]  /*87e0*/  IMAD.U32 R4, RZ, RZ, UR8 ;  /* 0x00000008ff047e24 */ /* 0x000fe2000f8e00ff */
[----:B-----5:R-:W-:Y:S01]  /*87f0*/  MOV R7, UR7 ;  /* 0x0000000700077c02 */ /* 0x020fe20008000f00 */
[----:B------:R-:W-:Y:S01]  /*8800*/  IMAD.U32 R6, RZ, RZ, UR6 ;  /* 0x00000006ff067e24 */ /* 0x000fe2000f8e00ff */
[----:B--2---:R-:W-:Y:S01]  /*8810*/  MOV R11, UR5 ;  /* 0x00000005000b7c02 */ /* 0x004fe20008000f00 */
[----:B------:R-:W-:Y:S02]  /*8820*/  IMAD.U32 R10, RZ, RZ, UR4 ;  /* 0x00000004ff0a7e24 */ /* 0x000fe4000f8e00ff */
[----:B------:R-:W-:Y:S07]  /*8830*/  LEPC R20, `(.L_x_128) ;  /* 0x000000001014794e */ /* 0x000fee0000000000 */
[----:B---34-:R-:W-:Y:S05]  /*8840*/  CALL.ABS.NOINC R2 ;  /* 0x0000000002007343 */ /* 0x018fea0003c00000 */
.L_x_128:
[----:B------:R-:W-:Y:S01]  /*8850*/  ISETP.NE.AND P0, PT, R94, RZ, PT ;  /* 0x000000ff5e00720c */ /* 0x000fe20003f05270 */
[----:B------:R-:W-:Y:S05]  /*8860*/  WARPSYNC.ALL ;  /* 0x0000000000007948 */ /* 0x000fea0003800000 */
[----:B------:R-:W-:Y:S01]  /*8870*/  R2UR UR4, R39 ;  /* 0x00000000270472ca */ /* 0x000fe200000e0000 */
[--C-:B----4-:R-:W-:Y:S01]  /*8880*/  HADD2.F32 R40, -RZ, R48.reuse.H0_H0 ;  /* 0x20000030ff287230 */ /* 0x110fe20000004100 */
[----:B------:R-:W1:Y:S01]  /*8890*/  S2UR UR6, SR_CgaCtaId ;  /* 0x00000000000679c3 */ /* 0x000e620000008800 */
[----:B------:R-:W-:Y:S01]  /*88a0*/  HADD2.F32 R42, -RZ, R48.H1_H1 ;  /* 0x30000030ff2a7230 */ /* 0x000fe20000004100 */
[----:B------:R-:W-:Y:S01]  /*88b0*/  R2UR UR5, R98 ;  /* 0x00000000620572ca */ /* 0x000fe200000e0000 */
[--C-:B------:R-:W-:Y:S01]  /*88c0*/  HADD2.F32 R43, -RZ, R49.reuse.H0_H0 ;  /* 0x20000031ff2b7230 */ /* 0x100fe20000004100 */
[----:B------:R-:W-:Y:S01]  /*88d0*/  BSSY.RECONVERGENT B0, `(.L_x_129) ;  /* 0x0000089000007945 */ /* 0x000fe20003800200 */
[----:B------:R-:W-:Y:S02]  /*88e0*/  HADD2.F32 R44, -RZ, R49.H1_H1 ;  /* 0x30000031ff2c7230 */ /* 0x000fe40000004100 */
[--C-:B------:R-:W-:Y:S02]  /*88f0*/  HADD2.F32 R45, -RZ, R50.reuse.H0_H0 ;  /* 0x20000032ff2d7230 */ /* 0x100fe40000004100 */
[----:B---3--:R-:W-:Y:S02]  /*8900*/  HADD2.F32 R46, -RZ, R50.H1_H1 ;  /* 0x30000032ff2e7230 */ /* 0x008fe40000004100 */
[----:B------:R-:W3:Y:S01]  /*8910*/  LDTM.16dp256bit.x8 R4, tmem[UR4+0xc0] ;  /* 0x0000c004000479ee */ /* 0x000ee200081a0000 */
[----:B------:R-:W-:Y:S01]  /*8920*/  NOP ;  /* 0x0000000000007918 */ /* 0x000fe20000000000 */
[--C-:B------:R-:W-:Y:S02]  /*8930*/  HADD2.F32 R47, -RZ, R51.reuse.H0_H0 ;  /* 0x20000033ff2f7230 */ /* 0x100fe40000004100 */
[----:B------:R-:W-:Y:S01]  /*8940*/  UIADD3 UR4, UPT, UPT, UR5, 0xc0, URZ ;  /* 0x000000c005047890 */ /* 0x000fe2000fffe0ff */
[----:B------:R-:W-:Y:S02]  /*8950*/  HADD2.F32 R49, -RZ, R51.H1_H1 ;  /* 0x30000033ff317230 */ /* 0x000fe40000004100 */
[--C-:B------:R-:W-:Y:S02]  /*8960*/  HADD2.F32 R48, -RZ, R56.reuse.H0_H0 ;  /* 0x20000038ff307230 */ /* 0x100fe40000004100 */
[----:B------:R-:W-:Y:S02]  /*8970*/  HADD2.F32 R51, -RZ, R56.H1_H1 ;  /* 0x30000038ff337230 */ /* 0x000fe40000004100 */
[--C-:B------:R-:W-:Y:S02]  /*8980*/  HADD2.F32 R50, -RZ, R57.reuse.H0_H0 ;  /* 0x20000039ff327230 */ /* 0x100fe40000004100 */
[----:B--2---:R-:W-:Y:S02]  /*8990*/  HADD2.F32 R52, -RZ, R57.H1_H1 ;  /* 0x30000039ff347230 */ /* 0x004fe40000004100 */
[--C-:B------:R-:W-:Y:S02]  /*89a0*/  HADD2.F32 R53, -RZ, R58.reuse.H0_H0 ;  /* 0x2000003aff357230 */ /* 0x100fe40000004100 */
[----:B------:R-:W-:Y:S02]  /*89b0*/  HADD2.F32 R54, -RZ, R58.H1_H1 ;  /* 0x3000003aff367230 */ /* 0x000fe40000004100 */
[--C-:B------:R-:W-:Y:S02]  /*89c0*/  HADD2.F32 R55, -RZ, R59.reuse.H0_H0 ;  /* 0x2000003bff377230 */ /* 0x100fe40000004100 */
[----:B------:R-:W-:Y:S02]  /*89d0*/  HADD2.F32 R56, -RZ, R59.H1_H1 ;  /* 0x3000003bff387230 */ /* 0x000fe40000004100 */
[--C-:B------:R-:W-:Y:S01]  /*89e0*/  HADD2.F32 R57, -RZ, R64.reuse.H0_H0 ;  /* 0x20000040ff397230 */ /* 0x100fe20000004100 */
[----:B-1----:R-:W-:Y:S01]  /*89f0*/  UPRMT UR4, UR6, 0x654, UR4 ;  /* 0x0000065406047896 */ /* 0x002fe20008000004 */
[C---:B---3--:R-:W-:Y:S01]  /*8a00*/  FMUL R4, R38.reuse, R4 ;  /* 0x0000000426047220 */ /* 0x048fe20000400000 */
[C---:B------:R-:W-:Y:S01]  /*8a10*/  FMUL R5, R38.reuse, R5 ;  /* 0x0000000526057220 */ /* 0x040fe20000400000 */
[C---:B------:R-:W-:Y:S01]  /*8a20*/  FMUL R6, R38.reuse, R6 ;  /* 0x0000000626067220 */ /* 0x040fe20000400000 */
[C---:B------:R-:W-:Y:S01]  /*8a30*/  FMUL R7, R38.reuse, R7 ;  /* 0x0000000726077220 */ /* 0x040fe20000400000 */
[C---:B------:R-:W-:Y:S01]  /*8a40*/  FFMA R4, R41.reuse, R40, R4 ;  /* 0x0000002829047223 */ /* 0x040fe20000000004 */
[C---:B------:R-:W-:Y:S01]  /*8a50*/  FFMA R5, R41.reuse, R42, R5 ;  /* 0x0000002a29057223 */ /* 0x040fe20000000005 */
[C---:B------:R-:W-:Y:S01]  /*8a60*/  FFMA R6, R41.reuse, R43, R6 ;  /* 0x0000002b29067223 */ /* 0x040fe20000000006 */
[----:B------:R-:W-:Y:S01]  /*8a70*/  FFMA R7, R41, R44, R7 ;  /* 0x0000002c29077223 */ /* 0x000fe20000000007 */
[----:B------:R-:W-:Y:S01]  /*8a80*/  SYNCS.ARRIVE.TRANS64.RED.A1T0 RZ, [UR4], RZ ;  /* 0x000000ffffff79a7 */ /* 0x000fe20008100404 */
[C---:B------:R-:W-:Y:S01]  /*8a90*/  FMUL R8, R38.reuse, R8 ;  /* 0x0000000826087220 */ /* 0x040fe20000400000 */
[----:B------:R-:W-:Y:S01]  /*8aa0*/  F2FP.F16.F32.PACK_AB R104, R5, R4 ;  /* 0x000000040568723e */ /* 0x000fe200000000ff */
[C---:B------:R-:W-:Y:S01]  /*8ab0*/  FMUL R9, R38.reuse, R9 ;  /* 0x0000000926097220 */ /* 0x040fe20000400000 */
[----:B------:R-:W-:Y:S01]  /*8ac0*/  F2FP.F16.F32.PACK_AB R105, R7, R6 ;  /* 0x000000060769723e */ /* 0x000fe200000000ff */
[C---:B------:R-:W-:Y:S01]  /*8ad0*/  FFMA R8, R41.reuse, R45, R8 ;  /* 0x0000002d29087223 */ /* 0x040fe20000000008 */
[C---:B------:R-:W-:Y:S01]  /*8ae0*/  FMUL R0, R38.reuse, R10 ;  /* 0x0000000a26007220 */ /* 0x040fe20000400000 */
[C---:B------:R-:W-:Y:S01]  /*8af0*/  FFMA R9, R41.reuse, R46, R9 ;  /* 0x0000002e29097223 */ /* 0x040fe20000000009 */
[C---:B------:R-:W-:Y:S01]  /*8b00*/  FMUL R2, R38.reuse, R11 ;  /* 0x0000000b26027220 */ /* 0x040fe20000400000 */
[C---:B------:R-:W-:Y:S01]  /*8b10*/  FMUL R3, R38.reuse, R12 ;  /* 0x0000000c26037220 */ /* 0x040fe20000400000 */
[----:B------:R-:W-:Y:S01]  /*8b20*/  FFMA R0, R41, R47, R0 ;  /* 0x0000002f29007223 */ /* 0x000fe20000000000 */
[C---:B------:R-:W-:Y:S01]  /*8b30*/  FMUL R10, R38.reuse, R13 ;  /* 0x0000000d260a7220 */ /* 0x040fe20000400000 */
[----:B------:R-:W-:Y:S01]  /*8b40*/  F2FP.F16.F32.PACK_AB R106, R9, R8 ;  /* 0x00000008096a723e */ /* 0x000fe200000000ff */
[C---:B------:R-:W-:Y:S01]  /*8b50*/  FFMA R2, R41.reuse, R49, R2 ;  /* 0x0000003129027223 */ /* 0x040fe20000000002 */
[C---:B------:R-:W-:Y:S01]  /*8b60*/  FFMA R3, R41.reuse, R48, R3 ;  /* 0x0000003029037223 */ /* 0x040fe20000000003 */
[C---:B------:R-:W-:Y:S01]  /*8b70*/  FFMA R10, R41.reuse, R51, R10 ;  /* 0x00000033290a7223 */ /* 0x040fe2000000000a */
[C---:B------:R-:W-:Y:S01]  /*8b80*/  FMUL R11, R38.reuse, R14 ;  /* 0x0000000e260b7220 */ /* 0x040fe20000400000 */
[----:B------:R-:W-:Y:S01]  /*8b90*/  FMUL R15, R38, R15 ;  /* 0x0000000f260f7220 */ /* 0x000fe20000400000 */
[----:B------:R-:W-:Y:S01]  /*8ba0*/  F2FP.F16.F32.PACK_AB R107, R2, R0 ;  /* 0x00000000026b723e */ /* 0x000fe200000000ff */
[----:B------:R-:W-:Y:S01]  /*8bb0*/  FMUL R12, R38, R16 ;  /* 0x00000010260c7220 */ /* 0x000fe20000400000 */
[----:B------:R-:W-:Y:S01]  /*8bc0*/  F2FP.F16.F32.PACK_AB R108, R10, R3 ;  /* 0x000000030a6c723e */ /* 0x000fe200000000ff */
[C---:B------:R-:W-:Y:S01]  /*8bd0*/  FFMA R11, R41.reuse, R50, R11 ;  /* 0x00000032290b7223 */ /* 0x040fe2000000000b */
[C---:B------:R-:W-:Y:S01]  /*8be0*/  FFMA R15, R41.reuse, R52, R15 ;  /* 0x00000034290f7223 */ /* 0x040fe2000000000f */
[----:B------:R1:W-:Y:S01]  /*8bf0*/  STSM.16.M88.4 [R97+0x6400], R104 ;  /* 0x0064006861007844 */ /* 0x0003e20000000200 */
[----:B------:R-:W-:Y:S01]  /*8c00*/  FFMA R12, R41, R53, R12 ;  /* 0x00000035290c7223 */ /* 0x000fe2000000000c */
[C---:B------:R-:W-:Y:S01]  /*8c10*/  FMUL R13, R38.reuse, R17 ;  /* 0x00000011260d7220 */ /* 0x040fe20000400000 */
[C---:B------:R-:W-:Y:S01]  /*8c20*/  FMUL R14, R38.reuse, R18 ;  /* 0x00000012260e7220 */ /* 0x040fe20000400000 */
[----:B------:R-:W-:Y:S01]  /*8c30*/  F2FP.F16.F32.PACK_AB R109, R15, R11 ;  /* 0x0000000b0f6d723e */ /* 0x000fe200000000ff */
[C---:B------:R-:W-:Y:S01]  /*8c40*/  FMUL R19, R38.reuse, R19 ;  /* 0x0000001326137220 */ /* 0x040fe20000400000 */
[C---:B------:R-:W-:Y:S01]  /*8c50*/  FFMA R13, R41.reuse, R54, R13 ;  /* 0x00000036290d7223 */ /* 0x040fe2000000000d */
[C---:B------:R-:W-:Y:S01]  /*8c60*/  FFMA R14, R41.reuse, R55, R14 ;  /* 0x00000037290e7223 */ /* 0x040fe2000000000e */
[----:B------:R-:W-:Y:S02]  /*8c70*/  HADD2.F32 R58, -RZ, R64.H1_H1 ;  /* 0x30000040ff3a7230 */ /* 0x000fe40000004100 */
[----:B------:R-:W-:Y:S01]  /*8c80*/  FFMA R19, R41, R56, R19 ;  /* 0x0000003829137223 */ /* 0x000fe20000000013 */
[C---:B------:R-:W-:Y:S01]  /*8c90*/  FMUL R16, R38.reuse, R20 ;  /* 0x0000001426107220 */ /* 0x040fe20000400000 */
[----:B------:R-:W-:Y:S01]  /*8ca0*/  F2FP.F16.F32.PACK_AB R110, R13, R12 ;  /* 0x0000000c0d6e723e */ /* 0x000fe200000000ff */
[--C-:B------:R-:W-:Y:S02]  /*8cb0*/  HADD2.F32 R59, -RZ, R65.reuse.H0_H0 ;  /* 0x20000041ff3b7230 */ /* 0x100fe40000004100 */
[C---:B------:R-:W-:Y:S01]  /*8cc0*/  FMUL R17, R38.reuse, R21 ;  /* 0x0000001526117220 */ /* 0x040fe20000400000 */
[----:B------:R-:W-:Y:S01]  /*8cd0*/  F2FP.F16.F32.PACK_AB R111, R19, R14 ;  /* 0x0000000e136f723e */ /* 0x000fe200000000ff */
[C---:B------:R-:W-:Y:S01]  /*8ce0*/  FFMA R16, R41.reuse, R57, R16 ;  /* 0x0000003929107223 */ /* 0x040fe20000000010 */
[----:B------:R-:W-:Y:S02]  /*8cf0*/  HADD2.F32 R60, -RZ, R65.H1_H1 ;  /* 0x30000041ff3c7230 */ /* 0x000fe40000004100 */
[----:B------:R-:W-:Y:S01]  /*8d00*/  FFMA R17, R41, R58, R17 ;  /* 0x0000003a29117223 */ /* 0x000fe20000000011 */
[C---:B------:R-:W-:Y:S01]  /*8d10*/  FMUL R18, R38.reuse, R22 ;  /* 0x0000001626127220 */ /* 0x040fe20000400000 */
[----:B------:R1:W-:Y:S01]  /*8d20*/  STSM.16.M88.4 [R96+0x6400], R108 ;  /* 0x0064006c60007844 */ /* 0x0003e20000000200 */
[--C-:B------:R-:W-:Y:S02]  /*8d30*/  HADD2.F32 R61, -RZ, R66.reuse.H0_H0 ;  /* 0x20000042ff3d7230 */ /* 0x100fe40000004100 */
[C---:B------:R-:W-:Y:S01]  /*8d40*/  FMUL R23, R38.reuse, R23 ;  /* 0x0000001726177220 */ /* 0x040fe20000400000 */
[----:B------:R-:W-:Y:S01]  /*8d50*/  F2FP.F16.F32.PACK_AB R112, R17, R16 ;  /* 0x000000101170723e */ /* 0x000fe200000000ff */
[C---:B------:R-:W-:Y:S01]  /*8d60*/  FFMA R18, R41.reuse, R59, R18 ;  /* 0x0000003b29127223 */ /* 0x040fe20000000012 */
[----:B------:R-:W-:Y:S02]  /*8d70*/  HADD2.F32 R62, -RZ, R66.H1_H1 ;  /* 0x30000042ff3e7230 */ /* 0x000fe40000004100 */
[----:B------:R-:W-:Y:S01]  /*8d80*/  FFMA R23, R41, R60, R23 ;  /* 0x0000003c29177223 */ /* 0x000fe20000000017 */
[C---:B------:R-:W-:Y:S01]  /*8d90*/  FMUL R20, R38.reuse, R24 ;  /* 0x0000001826147220 */ /* 0x040fe20000400000 */
[--C-:B------:R-:W-:Y:S02]  /*8da0*/  HADD2.F32 R63, -RZ, R67.reuse.H0_H0 ;  /* 0x20000043ff3f7230 */ /* 0x100fe40000004100 */
[C---:B------:R-:W-:Y:S01]  /*8db0*/  FMUL R21, R38.reuse, R25 ;  /* 0x0000001926157220 */ /* 0x040fe20000400000 */
[----:B------:R-:W-:Y:S01]  /*8dc0*/  HADD2.F32 R64, -RZ, R67.H1_H1 ;  /* 0x30000043ff407230 */ /* 0x000fe20000004100 */
[----:B------:R-:W-:Y:S01]  /*8dd0*/  F2FP.F16.F32.PACK_AB R113, R23, R18 ;  /* 0x000000121771723e */ /* 0x000fe200000000ff */
[C---:B------:R-:W-:Y:S01]  /*8de0*/  FFMA R20, R41.reuse, R61, R20 ;  /* 0x0000003d29147223 */ /* 0x040fe20000000014 */
        /* <DEDUP_REMOVED lines=8> */
[C---:B------:R-:W-:Y:S01]  /*8e70*/  FFMA R22, R41.reuse, R63, R22 ;  /* 0x0000003f29167223 */ /* 0x040fe20000000016 */
[----:B------:R-:W-:Y:S02]  /*8e80*/  HADD2.F32 R68, -RZ, R73.H1_H1 ;  /* 0x30000049ff447230 */ /* 0x000fe40000004100 */
[C---:B------:R-:W-:Y:S01]  /*8e90*/  FMUL R26, R38.reuse, R30 ;  /* 0x0000001e261a7220 */ /* 0x040fe20000400000 */
[C---:B------:R-:W-:Y:S01]  /*8ea0*/  FFMA R27, R41.reuse, R64, R27 ;  /* 0x00000040291b7223 */ /* 0x040fe2000000001b */
        /* <DEDUP_REMOVED lines=34> */
[----:B------:R-:W-:Y:S02]  /*90d0*/  UIADD3 UR9, UPT, UPT, UR49, 0xc0, URZ ;  /* 0x000000c031097890 */ /* 0x000fe4000fffe0ff */
[----:B------:R-:W-:Y:S01]  /*90e0*/  UIADD3 UR8, UPT, UPT, UR44, 0x6400, URZ ;  /* 0x000064002c087890 */ /* 0x000fe2000fffe0ff */
[----:B------:R-:W-:Y:S01]  /*90f0*/  UMOV UR10, UR50 ;  /* 0x00000032000a7c82 */ /* 0x000fe20008000000 */
[----:B------:R-:W-:Y:S01]  /*9100*/  UMOV UR11, UR36 ;  /* 0x00000024000b7c82 */ /* 0x000fe20008000000 */
[----:B--2---:R-:W-:Y:S04]  /*9110*/  UIADD3 UR4, UP0, UPT, UR6, 0x680, URZ ;  /* 0x0000068006047890 */ /* 0x004fe8000ff1e0ff */
[----:B------:R-:W-:Y:S09]  /*9120*/  UIADD3.X UR5, UPT, UPT, URZ, UR7, URZ, UP0, !UPT ;  /* 0x00000007ff057290 */ /* 0x000ff200087fe4ff */
[----:B------:R2:W-:Y:S01]  /*9130*/  UTMASTG.3D [UR8], [UR4] ;  /* 0x00000008040073b5 */ /* 0x0005e20008010000 */
[----:B------:R0:W-:Y:S01]  /*9140*/  UTMACMDFLUSH ;  /* 0x00000000000079b7 */ /* 0x0001e20000000000 */
[----:B--2---:R-:W-:Y:S04]  /*9150*/  DEPBAR.LE SB0, 0x1 ;  /* 0x000080400000791a */ /* 0x004fe80000000000 */
.L_x_130:
[----:B------:R-:W-:Y:S05]  /*9160*/  BSYNC.RECONVERGENT B0 ;  /* 0x0000000000007941 */ /* 0x000fea0003800200 */
.L_x_129:
[----:B------:R-:W-:Y:S01]  /*9170*/  BAR.SYNC.DEFER_BLOCKING 0x1, 0x80 ;  /* 0x0042000000007b1d */ /* 0x000fe20000010000 */
[----:B------:R-:W-:Y:S01]  /*9180*/  UISETP.NE.AND UP0, UPT, UR47, -0x4, UPT ;  /* 0xfffffffc2f00788c */ /* 0x000fe2000bf05270 */
[----:B------:R-:W-:Y:S08]  /*9190*/  IADD3 R0, PT, PT, R36, 0x1, RZ ;  /* 0x0000000124007810 */ /* 0x000ff00007ffe0ff */
[----:B------:R-:W-:Y:S05]  /*91a0*/  BRA.U !UP0, `(.L_x_131) ;  /* 0x0000000108247547 */ /* 0x000fea000b800000 */
[----:B------:R-:W-:Y:S01]  /*91b0*/  ISETP.NE.AND P0, PT, R95, RZ, PT ;  /* 0x000000ff5f00720c */ /* 0x000fe20003f05270 */
[----:B------:R-:W-:Y:S01]  /*91c0*/  IMAD.U32 R2, RZ, RZ, UR46 ;  /* 0x0000002eff027e24 */ /* 0x000fe2000f8e00ff */
[----:B------:R-:W-:Y:S04]  /*91d0*/  UIADD3 UR4, UPT, UPT, UR46, 0x1, URZ ;  /* 0x000000012e047890 */ /* 0x000fe8000fffe0ff */
[----:B------:R-:W-:Y:S04]  /*91e0*/  UISETP.NE.AND UP0, UPT, UR4, 0x4, UPT ;  /* 0x000000040400788c */ /* 0x000fe8000bf05270 */
[----:B------:R-:W-:Y:S03]  /*91f0*/  USEL UR46, UR4, URZ, UP0 ;  /* 0x000000ff042e7287 */ /* 0x000fe60008000000 */
[----:B------:R-:W-:Y:S05]  /*9200*/  @P0 LEA R2, R2, UR44, 0x3 ;  /* 0x0000002c02020c11 */ /* 0x000fea000f8e18ff */
[----:B------:R-:W-:Y:S05]  /*9210*/  @P0 VIADD R2, R2, 0x50 ;  /* 0x0000005002020836 */ /* 0x000fea0000000000 */
[----:B------:R-:W-:Y:S04]  /*9220*/  @P0 PRMT R2, R101, 0x654, R2 ;  /* 0x0000065465020816 */ /* 0x000fe80000000002 */
[----:B------:R2:W-:Y:S03]  /*9230*/  @P0 SYNCS.ARRIVE.TRANS64.RED.A1T0 RZ, [R2+URZ], RZ ;  /* 0x000000ff02ff09a7 */ /* 0x0005e600081004ff */
.L_x_131:
[----:B------:R-:W-:Y:S01]  /*9240*/  R2UR UR5, R83 ;  /* 0x00000000530572ca */ /* 0x000fe200000e0000 */
[----:B------:R-:W-:Y:S01]  /*9250*/  UISETP.NE.AND UP0, UPT, UR61, URZ, UPT ;  /* 0x000000ff3d00728c */ /* 0x000fe2000bf05270 */
[----:B------:R-:W-:Y:S01]  /*9260*/  R2UR UR4, R84 ;  /* 0x00000000540472ca */ /* 0x000fe200000e0000 */
[----:B------:R-:W-:Y:S01]  /*9270*/  UIADD3 UR47, UPT, UPT, UR47, 0x4, URZ ;  /* 0x000000042f2f7890 */ /* 0x000fe2000fffe0ff */
[----:B------:R-:W-:Y:S01]  /*9280*/  ISETP.NE.AND P0, PT, R88, 0x2, PT ;  /* 0x000000025800780c */ /* 0x000fe20003f05270 */
[----:B------:R-:W-:Y:S01]  /*9290*/  UMOV UR36, UR60 ;  /* 0x0000003c00247c82 */ /* 0x000fe20008000000 */
[----:B------:R-:W-:Y:S02]  /*92a0*/  ISETP.NE.AND P1, PT, R0, 0x4, PT ;  /* 0x000000040000780c */ /* 0x000fe40003f25270 */
[----:B--2---:R-:W-:Y:S02]  /*92b0*/  SEL R2, RZ, 0x1, P0 ;  /* 0x00000001ff027807 */ /* 0x004fe40000000000 */
[----:B------:R-:W-:Y:S02]  /*92c0*/  SEL R3, RZ, 0x1, P1 ;  /* 0x00000001ff037807 */ /* 0x000fe40000800000 */
[----:B------:R-:W-:Y:S01]  /*92d0*/  LOP3.LUT R89, R89, R2, RZ, 0x3c, !PT ;  /* 0x0000000259597212 */ /* 0x000fe200078e3cff */
[----:B------:R-:W-:Y:S01]  /*92e0*/  UIADD3 UR31, UPT, UPT, UR37, UR5, URZ ;  /* 0x00000005251f7290 */ /* 0x000fe2000fffe0ff */
[----:B------:R-:W-:Y:S01]  /*92f0*/  LOP3.LUT R90, R90, R3, RZ, 0x3c, !PT ;  /* 0x000000035a5a7212 */ /* 0x000fe200078e3cff */
[----:B------:R-:W-:Y:S01]  /*9300*/  UIADD3 UR30, UPT, UPT, UR38, UR4, URZ ;  /* 0x00000004261e7290 */ /* 0x000fe2000fffe0ff */
[----:B------:R-:W-:Y:S02]  /*9310*/  SEL R88, R88, RZ, P0 ;  /* 0x000000ff58587207 */ /* 0x000fe40000000000 */
[----:B------:R-:W-:Y:S01]  /*9320*/  SEL R36, R0, RZ, P1 ;  /* 0x000000ff00247207 */ /* 0x000fe20000800000 */
[----:B------:R-:W-:Y:S08]  /*9330*/  BRA.U UP0, `(.L_x_132) ;  /* 0xffffffbd009c7547 */ /* 0x000ff0000b83ffff */
[----:B------:R-:W-:-:S13]  /*9340*/  R2UR UR4, R85 ;  /* 0x00000000550472ca */ /* 0x000fda00000e0000 */
[----:B------:R-:W-:-:S09]  /*9350*/  UISETP.NE.AND UP0, UPT, UR4, URZ, UPT ;  /* 0x000000ff0400728c */ /* 0x000fd2000bf05270 */
[----:B------:R-:W-:Y:S05]  /*9360*/  BRA.U !UP0, `(.L_x_133) ;  /* 0x0000000108487547 */ /* 0x000fea000b800000 */
[----:B------:R-:W2:Y:S02]  /*9370*/  LDCU.64 UR4, c[0x0][0x890] ;  /* 0x00011200ff0477ac */ /* 0x000ea40008000a00 */
[----:B--2---:R-:W-:-:S04]  /*9380*/  UISETP.NE.U32.AND UP0, UPT, UR4, URZ, UPT ;  /* 0x000000ff0400728c */ /* 0x004fc8000bf05070 */
[----:B------:R-:W-:-:S09]  /*9390*/  UISETP.NE.AND.EX UP0, UPT, UR5, URZ, UPT, UP0 ;  /* 0x000000ff0500728c */ /* 0x000fd2000bf05300 */
[----:B------:R-:W-:Y:S05]  /*93a0*/  BRA.U UP0, `(.L_x_134) ;  /* 0x00000001000c7547 */ /* 0x000fea000b800000 */
[----:B------:R-:W-:-:S13]  /*93b0*/  FSETP.NEU.AND P0, PT, R41, RZ, PT ;  /* 0x000000ff2900720b */ /* 0x000fda0003f0d000 */
[----:B------:R-:W-:Y:S05]  /*93c0*/  @!P0 EXIT ;  /* 0x000000000000894d */ /* 0x000fea0003800000 */
[----:B------:R-:W-:Y:S05]  /*93d0*/  BRA `(.L_x_133) ;  /* 0x00000000002c7947 */ /* 0x000fea0003800000 */
.L_x_134:
[----:B------:R-:W-:Y:S01]  /*93e0*/  ISETP.NE.AND P0, PT, R87, RZ, PT ;  /* 0x000000ff5700720c */ /* 0x000fe20003f05270 */
[----:B------:R-:W-:-:S12]  /*93f0*/  BSSY.RECONVERGENT B0, `(.L_x_133) ;  /* 0x0000009000007945 */ /* 0x000fd80003800200 */
[----:B------:R-:W-:Y:S05]  /*9400*/  @P0 BRA `(.L_x_135) ;  /* 0x0000000000140947 */ /* 0x000fea0003800000 */
[----:B------:R-:W2:Y:S02]  /*9410*/  LDCU.64 UR4, c[0x0][0x888] ;  /* 0x00011100ff0477ac */ /* 0x000ea40008000a00 */
[----:B--2---:R-:W-:-:S04]  /*9420*/  ISETP.NE.U32.AND P0, PT, RZ, UR4, PT ;  /* 0x00000004ff007c0c */ /* 0x004fc8000bf05070 */
[----:B------:R-:W-:-:S13]  /*9430*/  ISETP.NE.AND.EX P0, PT, RZ, UR5, PT, P0 ;  /* 0x00000005ff007c0c */ /* 0x000fda000bf05300 */
[----:B------:R-:W-:Y:S05]  /*9440*/  @!P0 EXIT ;  /* 0x000000000000894d */ /* 0x000fea0003800000 */
[----:B------:R-:W-:Y:S05]  /*9450*/  BRA `(.L_x_136) ;  /* 0x0000000000087947 */ /* 0x000fea0003800000 */
.L_x_135:
[----:B------:R-:W-:-:S13]  /*9460*/  FSETP.NEU.AND P0, PT, R41, RZ, PT ;  /* 0x000000ff2900720b */ /* 0x000fda0003f0d000 */
[----:B------:R-:W-:Y:S05]  /*9470*/  @!P0 EXIT ;  /* 0x000000000000894d */ /* 0x000fea0003800000 */
.L_x_136:
[----:B------:R-:W-:Y:S05]  /*9480*/  BSYNC.RECONVERGENT B0 ;  /* 0x0000000000007941 */ /* 0x000fea0003800200 */
.L_x_133:
[----:B------:R-:W2:Y:S01]  /*9490*/  S2UR UR5, SR_CgaCtaId ;  /* 0x00000000000579c3 */ /* 0x000ea20000008800 */
[----:B------:R-:W-:Y:S01]  /*94a0*/  ULEA UR4, UR46, UR44, 0x3 ;  /* 0x0000002c2e047291 */ /* 0x000fe2000f8e18ff */
[----:B------:R-:W-:-:S04]  /*94b0*/  DEPBAR.LE SB0, 0x0 ;  /* 0x000080000000791a */ /* 0x000fc80000000000 */
[----:B------:R-:W-:-:S04]  /*94c0*/  UIADD3 UR4, UPT, UPT, UR4, 0x50, URZ ;  /* 0x0000005004047890 */ /* 0x000fc8000fffe0ff */
[----:B--2---:R-:W-:-:S09]  /*94d0*/  UPRMT UR4, UR5, 0x654, UR4 ;  /* 0x0000065405047896 */ /* 0x004fd20008000004 */
[----:B------:R-:W-:Y:S01]  /*94e0*/  SYNCS.ARRIVE.TRANS64.RED.A1T0 RZ, [UR4], RZ ;  /* 0x000000ffffff79a7 */ /* 0x000fe20008100404 */
[----:B------:R-:W-:Y:S05]  /*94f0*/  EXIT ;  /* 0x000000000000794d */ /* 0x000fea0003800000 */
.L_x_24:
[----:B-1----:R1:W3:Y:S02]  /*9500*/  SYNCS.PHASECHK.TRANS64.TRYWAIT P0, [R0+URZ+0xf0], R3 ;  /* 0x0000f003000075a7 */ /* 0x0022e400080011ff */
[----:B---3--:R-:W-:Y:S05]  /*9510*/  @!P0 NANOSLEEP.SYNCS 0x989680 ;  /* 0x009896800000895d */ /* 0x008fea0003900000 */
[----:B------:R-:W3:Y:S02]  /*9520*/  @!P0 SYNCS.PHASECHK.TRANS64 P0, [R0+URZ+0xf0], R3 ;  /* 0x0000f003000085a7 */ /* 0x000ee400080010ff */
[----:B---3--:R-:W-:Y:S05]  /*9530*/  @!P0 BRA `(.L_x_24) ;  /* 0xfffffffc00f08947 */ /* 0x008fea000383ffff */
[----:B------:R-:W-:Y:S05]  /*9540*/  BRA `(.L_x_137) ;  /* 0xffffff8000d87947 */ /* 0x000fea000383ffff */
.L_x_27:
[----:B-1----:R-:W-:-:S07]  /*9550*/  MOV R0, UR33 ;  /* 0x0000002100007c02 */ /* 0x002fce0008000f00 */
.L_x_138:
[----:B-1----:R1:W3:Y:S02]  /*9560*/  SYNCS.PHASECHK.TRANS64.TRYWAIT P0, [R0+URZ+0x18], R3 ;  /* 0x00001803000075a7 */ /* 0x0022e400080011ff */
[----:B---3--:R-:W-:Y:S05]  /*9570*/  @!P0 NANOSLEEP.SYNCS 0x989680 ;  /* 0x009896800000895d */ /* 0x008fea0003900000 */
[----:B------:R-:W3:Y:S02]  /*9580*/  @!P0 SYNCS.PHASECHK.TRANS64 P0, [R0+URZ+0x18], R3 ;  /* 0x00001803000085a7 */ /* 0x000ee400080010ff */
[----:B---3--:R-:W-:Y:S05]  /*9590*/  @!P0 BRA `(.L_x_138) ;  /* 0xfffffffc00f08947 */ /* 0x008fea000383ffff */
[----:B------:R-:W-:Y:S05]  /*95a0*/  BRA `(.L_x_26) ;  /* 0xffffff8400187947 */ /* 0x000fea000383ffff */
.L_x_34:
[----:B-1----:R-:W-:-:S07]  /*95b0*/  MOV R0, UR9 ;  /* 0x0000000900007c02 */ /* 0x002fce0008000f00 */
.L_x_139:
[----:B-1----:R1:W3:Y:S02]  /*95c0*/  SYNCS.PHASECHK.TRANS64.TRYWAIT P0, [R0+URZ+0x18], R3 ;  /* 0x00001803000075a7 */ /* 0x0022e400080011ff */
[----:B---3--:R-:W-:Y:S05]  /*95d0*/  @!P0 NANOSLEEP.SYNCS 0x989680 ;  /* 0x009896800000895d */ /* 0x008fea0003900000 */
[----:B------:R-:W3:Y:S02]  /*95e0*/  @!P0 SYNCS.PHASECHK.TRANS64 P0, [R0+URZ+0x18], R3 ;  /* 0x00001803000085a7 */ /* 0x000ee400080010ff */
[----:B---3--:R-:W-:Y:S05]  /*95f0*/  @!P0 BRA `(.L_x_139) ;  /* 0xfffffffc00f08947 */ /* 0x008fea000383ffff */
[----:B------:R-:W-:Y:S05]  /*9600*/  BRA `(.L_x_33) ;  /* 0xffffff8400d87947 */ /* 0x000fea000383ffff */
.L_x_39:
[----:B-1----:R1:W3:Y:S02]  /*9610*/  SYNCS.PHASECHK.TRANS64.TRYWAIT P0, [R3+URZ+0x80], R0 ;  /* 0x00008000030075a7 */ /* 0x0022e400080011ff */
[----:B---3--:R-:W-:Y:S05]  /*9620*/  @!P0 NANOSLEEP.SYNCS 0x989680 ;  /* 0x009896800000895d */ /* 0x008fea0003900000 */
[----:B------:R-:W3:Y:S02]  /*9630*/  @!P0 SYNCS.PHASECHK.TRANS64 P0, [R3+URZ+0x80], R0 ;  /* 0x00008000030085a7 */ /* 0x000ee400080010ff */
[----:B---3--:R-:W-:Y:S05]  /*9640*/  @!P0 BRA `(.L_x_39) ;  /* 0xfffffffc00f08947 */ /* 0x008fea000383ffff */
[----:B------:R-:W-:Y:S05]  /*9650*/  BRA `(.L_x_140) ;  /* 0xffffff8800787947 */ /* 0x000fea000383ffff */
.L_x_43:
[----:B-1----:R-:W-:-:S07]  /*9660*/  MOV R0, UR4 ;  /* 0x0000000400007c02 */ /* 0x002fce0008000f00 */
.L_x_141:
[----:B-1----:R1:W3:Y:S02]  /*9670*/  SYNCS.PHASECHK.TRANS64.TRYWAIT P0, [R0+URZ], R3 ;  /* 0x00000003000075a7 */ /* 0x0022e400080011ff */
[----:B---3--:R-:W-:Y:S05]  /*9680*/  @!P0 NANOSLEEP.SYNCS 0x989680 ;  /* 0x009896800000895d */ /* 0x008fea0003900000 */
[----:B------:R-:W3:Y:S02]  /*9690*/  @!P0 SYNCS.PHASECHK.TRANS64 P0, [R0+URZ], R3 ;  /* 0x00000003000085a7 */ /* 0x000ee400080010ff */
[----:B---3--:R-:W-:Y:S05]  /*96a0*/  @!P0 BRA `(.L_x_141) ;  /* 0xfffffffc00f08947 */ /* 0x008fea000383ffff */
[----:B------:R-:W-:Y:S05]  /*96b0*/  BRA `(.L_x_142) ;  /* 0xffffff9000247947 */ /* 0x000fea000383ffff */
.L_x_44:
[----:B------:R-:W-:-:S07]  /*96c0*/  MOV R0, UR5 ;  /* 0x0000000500007c02 */ /* 0x000fce0008000f00 */
.L_x_143:
[----:B-1----:R1:W3:Y:S02]  /*96d0*/  SYNCS.PHASECHK.TRANS64.TRYWAIT P0, [R0+URZ], R3 ;  /* 0x00000003000075a7 */ /* 0x0022e400080011ff */
[----:B---3--:R-:W-:Y:S05]  /*96e0*/  @!P0 NANOSLEEP.SYNCS 0x989680 ;  /* 0x009896800000895d */ /* 0x008fea0003900000 */
[----:B------:R-:W3:Y:S02]  /*96f0*/  @!P0 SYNCS.PHASECHK.TRANS64 P0, [R0+URZ], R3 ;  /* 0x00000003000085a7 */ /* 0x000ee400080010ff */
[----:B---3--:R-:W-:Y:S05]  /*9700*/  @!P0 BRA `(.L_x_143) ;  /* 0xfffffffc00f08947 */ /* 0x008fea000383ffff */
[----:B------:R-:W-:Y:S05]  /*9710*/  BRA `(.L_x_144) ;  /* 0xffffff9000307947 */ /* 0x000fea000383ffff */
.L_x_47:
[----:B--2---:R2:W3:Y:S02]  /*9720*/  SYNCS.PHASECHK.TRANS64.TRYWAIT P0, [R2+URZ+0xe0], R5 ;  /* 0x0000e005020075a7 */ /* 0x0044e400080011ff */
[----:B---3--:R-:W-:Y:S05]  /*9730*/  @!P0 NANOSLEEP.SYNCS 0x989680 ;  /* 0x009896800000895d */ /* 0x008fea0003900000 */
[----:B------:R-:W3:Y:S02]  /*9740*/  @!P0 SYNCS.PHASECHK.TRANS64 P0, [R2+URZ+0xe0], R5 ;  /* 0x0000e005020085a7 */ /* 0x000ee400080010ff */
[----:B---3--:R-:W-:Y:S05]  /*9750*/  @!P0 BRA `(.L_x_47) ;  /* 0xfffffffc00f08947 */ /* 0x008fea000383ffff */
[----:B------:R-:W-:Y:S05]  /*9760*/  BRA `(.L_x_145) ;  /* 0xffffff9000947947 */ /* 0x000fea000383ffff */
.L_x_48:
[----:B------:R-:W-:-:S07]  /*9770*/  MOV R2, UR4 ;  /* 0x0000000400027c02 */ /* 0x000fce0008000f00 */
.L_x_146:
[----:B--2---:R2:W3:Y:S02]  /*9780*/  SYNCS.PHASECHK.TRANS64.TRYWAIT P0, [R2+URZ+0x90], R5 ;  /* 0x00009005020075a7 */ /* 0x0044e400080011ff */
[----:B---3--:R-:W-:Y:S05]  /*9790*/  @!P0 NANOSLEEP.SYNCS 0x989680 ;  /* 0x009896800000895d */ /* 0x008fea0003900000 */
[----:B------:R-:W3:Y:S02]  /*97a0*/  @!P0 SYNCS.PHASECHK.TRANS64 P0, [R2+URZ+0x90], R5 ;  /* 0x00009005020085a7 */ /* 0x000ee400080010ff */
[----:B---3--:R-:W-:Y:S05]  /*97b0*/  @!P0 BRA `(.L_x_146) ;  /* 0xfffffffc00f08947 */ /* 0x008fea000383ffff */
[----:B------:R-:W-:Y:S05]  /*97c0*/  BRA `(.L_x_147) ;  /* 0xffffff9000a47947 */ /* 0x000fea000383ffff */
.L_x_49:
[----:B--2---:R2:W3:Y:S02]  /*97d0*/  SYNCS.PHASECHK.TRANS64.TRYWAIT P1, [R2+URZ+0x80], R5 ;  /* 0x00008005020075a7 */ /* 0x0044e400080211ff */
[----:B---3--:R-:W-:Y:S05]  /*97e0*/  @!P1 NANOSLEEP.SYNCS 0x989680 ;  /* 0x009896800000995d */ /* 0x008fea0003900000 */
[----:B------:R-:W3:Y:S02]  /*97f0*/  @!P1 SYNCS.PHASECHK.TRANS64 P1, [R2+URZ+0x80], R5 ;  /* 0x00008005020095a7 */ /* 0x000ee400080210ff */
[----:B---3--:R-:W-:Y:S05]  /*9800*/  @!P1 BRA `(.L_x_49) ;  /* 0xfffffffc00f09947 */ /* 0x008fea000383ffff */
[----:B------:R-:W-:Y:S05]  /*9810*/  BRA `(.L_x_148) ;  /* 0xffffff9000d47947 */ /* 0x000fea000383ffff */
.L_x_52:
[----:B------:R-:W-:-:S07]  /*9820*/  MOV R0, UR4 ;  /* 0x0000000400007c02 */ /* 0x000fce0008000f00 */
.L_x_149:
[----:B--2---:R2:W3:Y:S02]  /*9830*/  SYNCS.PHASECHK.TRANS64.TRYWAIT P0, [R0+URZ+0x90], R3 ;  /* 0x00009003000075a7 */ /* 0x0044e400080011ff */
[----:B---3--:R-:W-:Y:S05]  /*9840*/  @!P0 NANOSLEEP.SYNCS 0x989680 ;  /* 0x009896800000895d */ /* 0x008fea0003900000 */
[----:B------:R-:W3:Y:S02]  /*9850*/  @!P0 SYNCS.PHASECHK.TRANS64 P0, [R0+URZ+0x90], R3 ;  /* 0x00009003000085a7 */ /* 0x000ee400080010ff */
[----:B---3--:R-:W-:Y:S05]  /*9860*/  @!P0 BRA `(.L_x_149) ;  /* 0xfffffffc00f08947 */ /* 0x008fea000383ffff */
[----:B------:R-:W-:Y:S05]  /*9870*/  BRA `(.L_x_51) ;  /* 0xffffff9400287947 */ /* 0x000fea000383ffff */
.L_x_59:
[----:B-1----:R1:W2:Y:S02]  /*9880*/  SYNCS.PHASECHK.TRANS64.TRYWAIT P1, [R0+URZ+0x80], R5 ;  /* 0x00008005000075a7 */ /* 0x0022a400080211ff */
[----:B--2---:R-:W-:Y:S05]  /*9890*/  @!P1 NANOSLEEP.SYNCS 0x989680 ;  /* 0x009896800000995d */ /* 0x004fea0003900000 */
[----:B------:R-:W2:Y:S02]  /*98a0*/  @!P1 SYNCS.PHASECHK.TRANS64 P1, [R0+URZ+0x80], R5 ;  /* 0x00008005000095a7 */ /* 0x000ea400080210ff */
[----:B--2---:R-:W-:Y:S05]  /*98b0*/  @!P1 BRA `(.L_x_59) ;  /* 0xfffffffc00f09947 */ /* 0x004fea000383ffff */
[----:B------:R-:W-:Y:S05]  /*98c0*/  BRA `(.L_x_150) ;  /* 0xffffff9800907947 */ /* 0x000fea000383ffff */
.L_x_60:
[----:B------:R-:W-:-:S07]  /*98d0*/  MOV R3, UR23 ;  /* 0x0000001700037c02 */ /* 0x000fce0008000f00 */
.L_x_151:
[----:B-1----:R1:W2:Y:S02]  /*98e0*/  SYNCS.PHASECHK.TRANS64.TRYWAIT P0, [R3+URZ+0xc0], R0 ;  /* 0x0000c000030075a7 */ /* 0x0022a400080011ff */
[----:B--2---:R-:W-:Y:S05]  /*98f0*/  @!P0 NANOSLEEP.SYNCS 0x989680 ;  /* 0x009896800000895d */ /* 0x004fea0003900000 */
[----:B------:R-:W2:Y:S02]  /*9900*/  @!P0 SYNCS.PHASECHK.TRANS64 P0, [R3+URZ+0xc0], R0 ;  /* 0x0000c000030085a7 */ /* 0x000ea400080010ff */
[----:B--2---:R-:W-:Y:S05]  /*9910*/  @!P0 BRA `(.L_x_151) ;  /* 0xfffffffc00f08947 */ /* 0x004fea000383ffff */
[----:B------:R-:W-:Y:S05]  /*9920*/  BRA `(.L_x_152) ;  /* 0xffffff9800e07947 */ /* 0x000fea000383ffff */
.L_x_63:
[----:B------:R-:W-:Y:S07]  /*9930*/  MOV R0, UR5 ;  /* 0x0000000500007c02 */ /* 0x000fee0008000f00 */
.L_x_153:
[----:B-1----:R1:W2:Y:S02]  /*9940*/  SYNCS.PHASECHK.TRANS64.TRYWAIT P0, [R0+URZ], R3 ;  /* 0x00000003000075a7 */ /* 0x0022a400080011ff */
[----:B--2---:R-:W-:Y:S05]  /*9950*/  @!P0 NANOSLEEP.SYNCS 0x989680 ;  /* 0x009896800000895d */ /* 0x004fea0003900000 */
[----:B------:R-:W2:Y:S02]  /*9960*/  @!P0 SYNCS.PHASECHK.TRANS64 P0, [R0+URZ], R3 ;  /* 0x00000003000085a7 */ /* 0x000ea400080010ff */
[----:B--2---:R-:W-:Y:S05]  /*9970*/  @!P0 BRA `(.L_x_153) ;  /* 0xfffffffc00f08947 */ /* 0x004fea000383ffff */
[----:B------:R-:W-:Y:S05]  /*9980*/  BRA `(.L_x_62) ;  /* 0xffffff9800fc7947 */ /* 0x000fea000383ffff */
.L_x_66:
[----:B------:R-:W-:-:S07]  /*9990*/  MOV R0, UR4 ;  /* 0x0000000400007c02 */ /* 0x000fce0008000f00 */
.L_x_154:
[----:B--2---:R2:W4:Y:S02]  /*99a0*/  SYNCS.PHASECHK.TRANS64.TRYWAIT P0, [R0+URZ], R3 ;  /* 0x00000003000075a7 */ /* 0x00452400080011ff */
[----:B----4-:R-:W-:Y:S05]  /*99b0*/  @!P0 NANOSLEEP.SYNCS 0x989680 ;  /* 0x009896800000895d */ /* 0x010fea0003900000 */
[----:B------:R-:W4:Y:S02]  /*99c0*/  @!P0 SYNCS.PHASECHK.TRANS64 P0, [R0+URZ], R3 ;  /* 0x00000003000085a7 */ /* 0x000f2400080010ff */
[----:B----4-:R-:W-:Y:S05]  /*99d0*/  @!P0 BRA `(.L_x_154) ;  /* 0xfffffffc00f08947 */ /* 0x010fea000383ffff */
[----:B------:R-:W-:Y:S05]  /*99e0*/  BRA `(.L_x_155) ;  /* 0xffffff9c00b07947 */ /* 0x000fea000383ffff */
.L_x_67:
[----:B------:R-:W-:-:S07]  /*99f0*/  MOV R0, UR5 ;  /* 0x0000000500007c02 */ /* 0x000fce0008000f00 */
.L_x_156:
[----:B-1----:R1:W2:Y:S02]  /*9a00*/  SYNCS.PHASECHK.TRANS64.TRYWAIT P0, [R0+URZ], R3 ;  /* 0x00000003000075a7 */ /* 0x0022a400080011ff */
[----:B--2---:R-:W-:Y:S05]  /*9a10*/  @!P0 NANOSLEEP.SYNCS 0x989680 ;  /* 0x009896800000895d */ /* 0x004fea0003900000 */
[----:B------:R-:W2:Y:S02]  /*9a20*/  @!P0 SYNCS.PHASECHK.TRANS64 P0, [R0+URZ], R3 ;  /* 0x00000003000085a7 */ /* 0x000ea400080010ff */
[----:B--2---:R-:W-:Y:S05]  /*9a30*/  @!P0 BRA `(.L_x_156) ;  /* 0xfffffffc00f08947 */ /* 0x004fea000383ffff */
[----:B------:R-:W-:Y:S05]  /*9a40*/  BRA `(.L_x_157) ;  /* 0xffffff9c00bc7947 */ /* 0x000fea000383ffff */
.L_x_68:
[----:B------:R-:W-:-:S07]  /*9a50*/  MOV R0, UR5 ;  /* 0x0000000500007c02 */ /* 0x000fce0008000f00 */
.L_x_158:
[----:B-1----:R1:W2:Y:S02]  /*9a60*/  SYNCS.PHASECHK.TRANS64.TRYWAIT P0, [R0+URZ], R3 ;  /* 0x00000003000075a7 */ /* 0x0022a400080011ff */
[----:B--2---:R-:W-:Y:S05]  /*9a70*/  @!P0 NANOSLEEP.SYNCS 0x989680 ;  /* 0x009896800000895d */ /* 0x004fea0003900000 */
[----:B------:R-:W2:Y:S02]  /*9a80*/  @!P0 SYNCS.PHASECHK.TRANS64 P0, [R0+URZ], R3 ;  /* 0x00000003000085a7 */ /* 0x000ea400080010ff */
[----:B--2---:R-:W-:Y:S05]  /*9a90*/  @!P0 BRA `(.L_x_158) ;  /* 0xfffffffc00f08947 */ /* 0x004fea000383ffff */
[----:B------:R-:W-:Y:S05]  /*9aa0*/  BRA `(.L_x_159) ;  /* 0xffffff9c00c87947 */ /* 0x000fea000383ffff */
.L_x_69:
[----:B------:R-:W-:-:S07]  /*9ab0*/  MOV R0, UR4 ;  /* 0x0000000400007c02 */ /* 0x000fce0008000f00 */
.L_x_160:
[----:B-1----:R1:W2:Y:S02]  /*9ac0*/  SYNCS.PHASECHK.TRANS64.TRYWAIT P0, [R0+URZ], R3 ;  /* 0x00000003000075a7 */ /* 0x0022a400080011ff */
[----:B--2---:R-:W-:Y:S05]  /*9ad0*/  @!P0 NANOSLEEP.SYNCS 0x989680 ;  /* 0x009896800000895d */ /* 0x004fea0003900000 */
[----:B------:R-:W2:Y:S02]  /*9ae0*/  @!P0 SYNCS.PHASECHK.TRANS64 P0, [R0+URZ], R3 ;  /* 0x00000003000085a7 */ /* 0x000ea400080010ff */
[----:B--2---:R-:W-:Y:S05]  /*9af0*/  @!P0 BRA `(.L_x_160) ;  /* 0xfffffffc00f08947 */ /* 0x004fea000383ffff */
[----:B------:R-:W-:Y:S05]  /*9b00*/  BRA `(.L_x_161) ;  /* 0xffffff9c00d47947 */ /* 0x000fea000383ffff */
.L_x_74:
[----:B-1----:R1:W2:Y:S02]  /*9b10*/  SYNCS.PHASECHK.TRANS64.TRYWAIT P0, [R8+URZ+0x80], R5 ;  /* 0x00008005080075a7 */ /* 0x0022a400080011ff */
[----:B--2---:R-:W-:Y:S05]  /*9b20*/  @!P0 NANOSLEEP.SYNCS 0x989680 ;  /* 0x009896800000895d */ /* 0x004fea0003900000 */
[----:B------:R-:W2:Y:S02]  /*9b30*/  @!P0 SYNCS.PHASECHK.TRANS64 P0, [R8+URZ+0x80], R5 ;  /* 0x00008005080085a7 */ /* 0x000ea400080010ff */
[----:B--2---:R-:W-:Y:S05]  /*9b40*/  @!P0 BRA `(.L_x_74) ;  /* 0xfffffffc00f08947 */ /* 0x004fea000383ffff */
[----:B------:R-:W-:Y:S05]  /*9b50*/  BRA `(.L_x_162) ;  /* 0xffffffa400187947 */ /* 0x000fea000383ffff */
.L_x_77:
[----:B------:R-:W-:Y:S07]  /*9b60*/  MOV R0, UR21 ;  /* 0x0000001500007c02 */ /* 0x000fee0008000f00 */
.L_x_163:
[----:B-1----:R1:W2:Y:S02]  /*9b70*/  SYNCS.PHASECHK.TRANS64.TRYWAIT P1, [R0+URZ+0x78], R5 ;  /* 0x00007805000075a7 */ /* 0x0022a400080211ff */
[----:B--2---:R-:W-:Y:S05]  /*9b80*/  @!P1 NANOSLEEP.SYNCS 0x989680 ;  /* 0x009896800000995d */ /* 0x004fea0003900000 */
[----:B------:R-:W2:Y:S02]  /*9b90*/  @!P1 SYNCS.PHASECHK.TRANS64 P1, [R0+URZ+0x78], R5 ;  /* 0x00007805000095a7 */ /* 0x000ea400080210ff */
[----:B--2---:R-:W-:Y:S05]  /*9ba0*/  @!P1 BRA `(.L_x_163) ;  /* 0xfffffffc00f09947 */ /* 0x004fea000383ffff */
[----:B------:R-:W-:Y:S05]  /*9bb0*/  BRA `(.L_x_76) ;  /* 0xffffffa800947947 */ /* 0x000fea000383ffff */
.L_x_80:
[----:B-1----:R-:W-:Y:S07]  /*9bc0*/  MOV R5, UR21 ;  /* 0x0000001500057c02 */ /* 0x002fee0008000f00 */
.L_x_164:
[----:B-1----:R1:W2:Y:S02]  /*9bd0*/  SYNCS.PHASECHK.TRANS64.TRYWAIT P0, [R5+URZ+0x50], R4 ;  /* 0x00005004050075a7 */ /* 0x0022a400080011ff */
[----:B--2---:R-:W-:Y:S05]  /*9be0*/  @!P0 NANOSLEEP.SYNCS 0x989680 ;  /* 0x009896800000895d */ /* 0x004fea0003900000 */
[----:B------:R-:W2:Y:S02]  /*9bf0*/  @!P0 SYNCS.PHASECHK.TRANS64 P0, [R5+URZ+0x50], R4 ;  /* 0x00005004050085a7 */ /* 0x000ea400080010ff */
[----:B--2---:R-:W-:Y:S05]  /*9c00*/  @!P0 BRA `(.L_x_164) ;  /* 0xfffffffc00f08947 */ /* 0x004fea000383ffff */
[----:B------:R-:W-:Y:S05]  /*9c10*/  BRA `(.L_x_165) ;  /* 0xffffffa800ec7947 */ /* 0x000fea000383ffff */
.L_x_81:
[----:B------:R-:W-:Y:S07]  /*9c20*/  MOV R5, UR21 ;  /* 0x0000001500057c02 */ /* 0x000fee0008000f00 */
.L_x_166:
[----:B-1----:R1:W2:Y:S02]  /*9c30*/  SYNCS.PHASECHK.TRANS64.TRYWAIT P0, [R5+URZ+0x58], R4 ;  /* 0x00005804050075a7 */ /* 0x0022a400080011ff */
[----:B--2---:R-:W-:Y:S05]  /*9c40*/  @!P0 NANOSLEEP.SYNCS 0x989680 ;  /* 0x009896800000895d */ /* 0x004fea0003900000 */
[----:B------:R-:W2:Y:S02]  /*9c50*/  @!P0 SYNCS.PHASECHK.TRANS64 P0, [R5+URZ+0x58], R4 ;  /* 0x00005804050085a7 */ /* 0x000ea400080010ff */
[----:B--2---:R-:W-:Y:S05]  /*9c60*/  @!P0 BRA `(.L_x_166) ;  /* 0xfffffffc00f08947 */ /* 0x004fea000383ffff */
[----:B------:R-:W-:Y:S05]  /*9c70*/  BRA `(.L_x_167) ;  /* 0xffffffac00247947 */ /* 0x000fea000383ffff */
.L_x_82:
[----:B-1----:R-:W-:Y:S07]  /*9c80*/  MOV R5, UR21 ;  /* 0x0000001500057c02 */ /* 0x002fee0008000f00 */
.L_x_168:
[----:B-1----:R1:W2:Y:S02]  /*9c90*/  SYNCS.PHASECHK.TRANS64.TRYWAIT P0, [R5+URZ+0x60], R4 ;  /* 0x00006004050075a7 */ /* 0x0022a400080011ff */
[----:B--2---:R-:W-:Y:S05]  /*9ca0*/  @!P0 NANOSLEEP.SYNCS 0x989680 ;  /* 0x009896800000895d */ /* 0x004fea0003900000 */
[----:B------:R-:W2:Y:S02]  /*9cb0*/  @!P0 SYNCS.PHASECHK.TRANS64 P0, [R5+URZ+0x60], R4 ;  /* 0x00006004050085a7 */ /* 0x000ea400080010ff */
[----:B--2---:R-:W-:Y:S05]  /*9cc0*/  @!P0 BRA `(.L_x_168) ;  /* 0xfffffffc00f08947 */ /* 0x004fea000383ffff */
[----:B------:R-:W-:Y:S05]  /*9cd0*/  BRA `(.L_x_169) ;  /* 0xffffffac00687947 */ /* 0x000fea000383ffff */
.L_x_83:
[----:B-1----:R-:W-:Y:S07]  /*9ce0*/  MOV R5, UR21 ;  /* 0x0000001500057c02 */ /* 0x002fee0008000f00 */
.L_x_170:
[----:B-1----:R1:W2:Y:S02]  /*9cf0*/  SYNCS.PHASECHK.TRANS64.TRYWAIT P0, [R5+URZ+0x68], R4 ;  /* 0x00006804050075a7 */ /* 0x0022a400080011ff */
[----:B--2---:R-:W-:Y:S05]  /*9d00*/  @!P0 NANOSLEEP.SYNCS 0x989680 ;  /* 0x009896800000895d */ /* 0x004fea0003900000 */
[----:B------:R-:W2:Y:S02]  /*9d10*/  @!P0 SYNCS.PHASECHK.TRANS64 P0, [R5+URZ+0x68], R4 ;  /* 0x00006804050085a7 */ /* 0x000ea400080010ff */
[----:B--2---:R-:W-:Y:S05]  /*9d20*/  @!P0 BRA `(.L_x_170) ;  /* 0xfffffffc00f08947 */ /* 0x004fea000383ffff */
[----:B------:R-:W-:Y:S05]  /*9d30*/  BRA `(.L_x_171) ;  /* 0xffffffac00b07947 */ /* 0x000fea000383ffff */
.L_x_85:
[----:B------:R-:W-:-:S07]  /*9d40*/  MOV R0, UR21 ;  /* 0x0000001500007c02 */ /* 0x000fce0008000f00 */
.L_x_172:
[----:B-1----:R1:W2:Y:S02]  /*9d50*/  SYNCS.PHASECHK.TRANS64.TRYWAIT P0, [R0+URZ+0x50], R3 ;  /* 0x00005003000075a7 */ /* 0x0022a400080011ff */
[----:B--2---:R-:W-:Y:S05]  /*9d60*/  @!P0 NANOSLEEP.SYNCS 0x989680 ;  /* 0x009896800000895d */ /* 0x004fea0003900000 */
[----:B------:R-:W2:Y:S02]  /*9d70*/  @!P0 SYNCS.PHASECHK.TRANS64 P0, [R0+URZ+0x50], R3 ;  /* 0x00005003000085a7 */ /* 0x000ea400080010ff */
[----:B--2---:R-:W-:Y:S05]  /*9d80*/  @!P0 BRA `(.L_x_172) ;  /* 0xfffffffc00f08947 */ /* 0x004fea000383ffff */
[----:B------:R-:W-:Y:S05]  /*9d90*/  BRA `(.L_x_173) ;  /* 0xffffffb000287947 */ /* 0x000fea000383ffff */
.L_x_86:
[----:B-1----:R-:W-:-:S07]  /*9da0*/  MOV R0, UR21 ;  /* 0x0000001500007c02 */ /* 0x002fce0008000f00 */
.L_x_174:
[----:B-1----:R1:W2:Y:S02]  /*9db0*/  SYNCS.PHASECHK.TRANS64.TRYWAIT P0, [R0+URZ+0x58], R3 ;  /* 0x00005803000075a7 */ /* 0x0022a400080011ff */
[----:B--2---:R-:W-:Y:S05]  /*9dc0*/  @!P0 NANOSLEEP.SYNCS 0x989680 ;  /* 0x009896800000895d */ /* 0x004fea0003900000 */
[----:B------:R-:W2:Y:S02]  /*9dd0*/  @!P0 SYNCS.PHASECHK.TRANS64 P0, [R0+URZ+0x58], R3 ;  /* 0x00005803000085a7 */ /* 0x000ea400080010ff */
[----:B--2---:R-:W-:Y:S05]  /*9de0*/  @!P0 BRA `(.L_x_174) ;  /* 0xfffffffc00f08947 */ /* 0x004fea000383ffff */
[----:B------:R-:W-:Y:S05]  /*9df0*/  BRA `(.L_x_175) ;  /* 0xffffffb000187947 */ /* 0x000fea000383ffff */
.L_x_87:
[----:B-1----:R-:W-:-:S07]  /*9e00*/  MOV R0, UR21 ;  /* 0x0000001500007c02 */ /* 0x002fce0008000f00 */
.L_x_176:
[----:B-1----:R1:W2:Y:S02]  /*9e10*/  SYNCS.PHASECHK.TRANS64.TRYWAIT P0, [R0+URZ+0x60], R3 ;  /* 0x00006003000075a7 */ /* 0x0022a400080011ff */
[----:B--2---:R-:W-:Y:S05]  /*9e20*/  @!P0 NANOSLEEP.SYNCS 0x989680 ;  /* 0x009896800000895d */ /* 0x004fea0003900000 */
[----:B------:R-:W2:Y:S02]  /*9e30*/  @!P0 SYNCS.PHASECHK.TRANS64 P0, [R0+URZ+0x60], R3 ;  /* 0x00006003000085a7 */ /* 0x000ea400080010ff */
[----:B--2---:R-:W-:Y:S05]  /*9e40*/  @!P0 BRA `(.L_x_176) ;  /* 0xfffffffc00f08947 */ /* 0x004fea000383ffff */
[----:B------:R-:W-:Y:S05]  /*9e50*/  BRA `(.L_x_177) ;  /* 0xffffffb000087947 */ /* 0x000fea000383ffff */
.L_x_89:
[----:B-1----:R1:W2:Y:S02]  /*9e60*/  SYNCS.PHASECHK.TRANS64.TRYWAIT P0, [R3+URZ+0x80], R0 ;  /* 0x00008000030075a7 */ /* 0x0022a400080011ff */
[----:B--2---:R-:W-:Y:S05]  /*9e70*/  @!P0 NANOSLEEP.SYNCS 0x989680 ;  /* 0x009896800000895d */ /* 0x004fea0003900000 */
[----:B------:R-:W2:Y:S02]  /*9e80*/  @!P0 SYNCS.PHASECHK.TRANS64 P0, [R3+URZ+0x80], R0 ;  /* 0x00008000030085a7 */ /* 0x000ea400080010ff */
[----:B--2---:R-:W-:Y:S05]  /*9e90*/  @!P0 BRA `(.L_x_89) ;  /* 0xfffffffc00f08947 */ /* 0x004fea000383ffff */
[----:B------:R-:W-:Y:S05]  /*9ea0*/  BRA `(.L_x_178) ;  /* 0xffffffb000d47947 */ /* 0x000fea000383ffff */
.L_x_100:
[----:B-1----:R-:W-:Y:S04]  /*9eb0*/  MOV R0, UR44 ;  /* 0x0000002c00007c02 */ /* 0x002fe80008000f00 */
[----:B------:R1:W2:Y:S03]  /*9ec0*/  SYNCS.PHASECHK.TRANS64.TRYWAIT P1, [R0+URZ+0x30], R5 ;  /* 0x00003005000075a7 */ /* 0x0002a600080211ff */
[----:B--2---:R-:W-:Y:S05]  /*9ed0*/  @!P1 NANOSLEEP.SYNCS 0x989680 ;  /* 0x009896800000995d */ /* 0x004fea0003900000 */
[----:B------:R-:W2:Y:S02]  /*9ee0*/  @!P1 SYNCS.PHASECHK.TRANS64 P1, [R0+URZ+0x30], R5 ;  /* 0x00003005000095a7 */ /* 0x000ea400080210ff */
[----:B--2---:R-:W-:Y:S05]  /*9ef0*/  @!P1 BRA `(.L_x_100) ;  /* 0xfffffffc00ec9947 */ /* 0x004fea000383ffff */
[----:B------:R-:W-:Y:S05]  /*9f00*/  BRA `(.L_x_99) ;  /* 0xffffffc000687947 */ /* 0x000fea000383ffff */
.L_x_102:
[----:B-1----:R1:W4:Y:S02]  /*9f10*/  SYNCS.PHASECHK.TRANS64.TRYWAIT P0, [R98+URZ+0xa0], R3 ;  /* 0x0000a003620075a7 */ /* 0x00232400080011ff */
[----:B----4-:R-:W-:Y:S05]  /*9f20*/  @!P0 NANOSLEEP.SYNCS 0x989680 ;  /* 0x009896800000895d */ /* 0x010fea0003900000 */
[----:B------:R-:W4:Y:S02]  /*9f30*/  @!P0 SYNCS.PHASECHK.TRANS64 P0, [R98+URZ+0xa0], R3 ;  /* 0x0000a003620085a7 */ /* 0x000f2400080010ff */
[----:B----4-:R-:W-:Y:S05]  /*9f40*/  @!P0 BRA `(.L_x_102) ;  /* 0xfffffffc00f08947 */ /* 0x010fea000383ffff */
[----:B------:R-:W-:Y:S05]  /*9f50*/  BRA `(.L_x_101) ;  /* 0xffffffc000947947 */ /* 0x000fea000383ffff */
.L_x_111:
[----:B--2---:R2:W3:Y:S02]  /*9f60*/  SYNCS.PHASECHK.TRANS64.TRYWAIT P0, [R3+URZ+0x30], R0 ;  /* 0x00003000030075a7 */ /* 0x0044e400080011ff */
[----:B---3--:R-:W-:Y:S05]  /*9f70*/  @!P0 NANOSLEEP.SYNCS 0x989680 ;  /* 0x009896800000895d */ /* 0x008fea0003900000 */
[----:B------:R-:W3:Y:S02]  /*9f80*/  @!P0 SYNCS.PHASECHK.TRANS64 P0, [R3+URZ+0x30], R0 ;  /* 0x00003000030085a7 */ /* 0x000ee400080010ff */
[----:B---3--:R-:W-:Y:S05]  /*9f90*/  @!P0 BRA `(.L_x_111) ;  /* 0xfffffffc00f08947 */ /* 0x008fea000383ffff */
[----:B------:R-:W-:Y:S05]  /*9fa0*/  BRA `(.L_x_110) ;  /* 0xffffffcc00787947 */ /* 0x000fea000383ffff */
.L_x_119:
[----:B-1----:R1:W3:Y:S02]  /*9fb0*/  SYNCS.PHASECHK.TRANS64.TRYWAIT P0, [R63+URZ+0x30], R4 ;  /* 0x000030043f0075a7 */ /* 0x0022e400080011ff */
[----:B---3--:R-:W-:Y:S05]  /*9fc0*/  @!P0 NANOSLEEP.SYNCS 0x989680 ;  /* 0x009896800000895d */ /* 0x008fea0003900000 */
[----:B------:R-:W3:Y:S02]  /*9fd0*/  @!P0 SYNCS.PHASECHK.TRANS64 P0, [R63+URZ+0x30], R4 ;  /* 0x000030043f0085a7 */ /* 0x000ee400080010ff */
[----:B---3--:R-:W-:Y:S05]  /*9fe0*/  @!P0 BRA `(.L_x_119) ;  /* 0xfffffffc00f08947 */ /* 0x008fea000383ffff */
[----:B------:R-:W-:Y:S05]  /*9ff0*/  BRA `(.L_x_118) ;  /* 0xffffffd800807947 */ /* 0x000fea000383ffff */
.L_x_127:
[----:B-1----:R1:W3:Y:S02]  /*a000*/  SYNCS.PHASECHK.TRANS64.TRYWAIT P0, [R108+URZ+0x30], R3 ;  /* 0x000030036c0075a7 */ /* 0x0022e400080011ff */
[----:B---3--:R-:W-:Y:S05]  /*a010*/  @!P0 NANOSLEEP.SYNCS 0x989680 ;  /* 0x009896800000895d */ /* 0x008fea0003900000 */
[----:B------:R-:W3:Y:S02]  /*a020*/  @!P0 SYNCS.PHASECHK.TRANS64 P0, [R108+URZ+0x30], R3 ;  /* 0x000030036c0085a7 */ /* 0x000ee400080010ff */
[----:B---3--:R-:W-:Y:S05]  /*a030*/  @!P0 BRA `(.L_x_127) ;  /* 0xfffffffc00f08947 */ /* 0x008fea000383ffff */
[----:B------:R-:W-:Y:S05]  /*a040*/  BRA `(.L_x_126) ;  /* 0xffffffe400847947 */ /* 0x000fea000383ffff */
        .weak           $__internal_0_$__cuda_sm10x_tcgen05_guardrail_trap_col_being_dealloced_not_returned_by_alloc
        .type           $__internal_0_$__cuda_sm10x_tcgen05_guardrail_trap_col_being_dealloced_not_returned_by_alloc,@function
        .size           $__internal_0_$__cuda_sm10x_tcgen05_guardrail_trap_col_being_dealloced_not_returned_by_alloc,($__internal_1_$__cuda_sm10x_tcgen05_guardrail_trap_phase_invalid_during_alloc - $__internal_0_$__cuda_sm10x_tcgen05_guardrail_trap_col_being_dealloced_not_returned_by_alloc)
$__internal_0_$__cuda_sm10x_tcgen05_guardrail_trap_col_being_dealloced_not_returned_by_alloc:
[----:B------:R-:W-:Y:S05]  /*a050*/  BPT.TRAP 0x1 ;  /* 0x000000040000795c */ /* 0x000fea0000300000 */
[----:B------:R-:W-:-:S04]  /*a060*/  HFMA2 R3, -RZ, RZ, 0, 0 ;  /* 0x00000000ff037431 */ /* 0x000fc800000001ff */
[----:B------:R-:W-:Y:S05]  /*a070*/  RET.REL.NODEC R2 `(_ZN7cutlass13device_kernelINS_4gemm6kernel13GemmUniversalIN4cute5tupleIJiiiiEEENS1_10collective13CollectiveMmaINS1_35MainloopSm100TmaUmmaWarpSpecializedILi3ELi2ELi4ENS5_IJNS4_1CILi2EEENSA_ILi1EEESC_EEEEENS5_IJNSA_ILi64EEENSA_ILi256EEENSA_ILi32EEEEEENS_6half_tENS5_IJlSC_lEEESJ_SK_NS4_8TiledMMAINS4_8MMA_AtomIJNS4_20SM100_MMA_F16BF16_SSISJ_SJ_fLi64ELi256ELNS4_4UMMA5MajorE0ELSP_0ELNSO_7ScaleInE0ELSQ_0EEEEEENS4_6LayoutINS5_IJSC_SC_SC_EEENS5_IJNSA_ILi0EEESV_SV_EEEEENS5_IJNS4_10UnderscoreESY_SY_EEEEENS4_13SM90_TMA_LOADENS4_14ComposedLayoutINS4_7SwizzleILi2ELi4ELi3EEENS4_18smem_ptr_flag_bitsILi16EEENST_INS5_IJNSA_ILi8EEESH_EEENS5_IJSH_SC_EEEEEEEvNS4_8identityENS4_23SM90_TMA_LOAD_MULTICASTES1B_vS1C_EENS_8epilogue10collective18CollectiveEpilogueINS1F_23Sm100TmaWarpSpecializedILi4ELi2ELi32ELb1ELb0EEEJSI_NS5_IJNST_ISF_SC_EES1K_EEESJ_SK_SJ_SK_NS1F_6fusion15FusionCallbacksIS1J_NS1M_17LinearCombinationISJ_fSJ_fLNS_15FloatRoundStyleE2EEESI_S1L_JEEENS4_5SM1004TMEM4LOAD26SM100_TMEM_LOAD_16dp256b8xES11_NS12_INS13_ILi3ELi4ELi3EEES16_NST_INS5_IJS17_SF_EEENS5_IJSF_SC_EEEEEEENS4_17SM75_U32x4_LDSM_NENS4_14SM90_TMA_STOREES20_NS4_17SM90_U32x4_STSM_NENS4_39AutoVectorizingCopyWithAssumedAlignmentILi128EEEEEEvvEEEEvNT_6ParamsE) ;  /* 0xffffff5c02e07950 */ /* 0x000fea0003c3ffff */
        .weak           $__internal_1_$__cuda_sm10x_tcgen05_guardrail_trap_phase_invalid_during_alloc
        .type           $__internal_1_$__cuda_sm10x_tcgen05_guardrail_trap_phase_invalid_during_alloc,@function
        .size           $__internal_1_$__cuda_sm10x_tcgen05_guardrail_trap_phase_invalid_during_alloc,($__internal_2_$__cuda_sm10x_tcgen05_guardrail_trap_unallocated_columns_being_dealloced - $__internal_1_$__cuda_sm10x_tcgen05_guardrail_trap_phase_invalid_during_alloc)
$__internal_1_$__cuda_sm10x_tcgen05_guardrail_trap_phase_invalid_during_alloc:
[----:B------:R-:W-:Y:S05]  /*a080*/  BPT.TRAP 0x1 ;  /* 0x000000040000795c */ /* 0x000fea0000300000 */
[----:B------:R-:W-:-:S04]  /*a090*/  MOV R5, 0x0 ;  /* 0x0000000000057802 */ /* 0x000fc80000000f00 */
[----:B------:R-:W-:Y:S05]  /*a0a0*/  RET.REL.NODEC R4 `(_ZN7cutlass13device_kernelINS_4gemm6kernel13GemmUniversalIN4cute5tupleIJiiiiEEENS1_10collective13CollectiveMmaINS1_35MainloopSm100TmaUmmaWarpSpecializedILi3ELi2ELi4ENS5_IJNS4_1CILi2EEENSA_ILi1EEESC_EEEEENS5_IJNSA_ILi64EEENSA_ILi256EEENSA_ILi32EEEEEENS_6half_tENS5_IJlSC_lEEESJ_SK_NS4_8TiledMMAINS4_8MMA_AtomIJNS4_20SM100_MMA_F16BF16_SSISJ_SJ_fLi64ELi256ELNS4_4UMMA5MajorE0ELSP_0ELNSO_7ScaleInE0ELSQ_0EEEEEENS4_6LayoutINS5_IJSC_SC_SC_EEENS5_IJNSA_ILi0EEESV_SV_EEEEENS5_IJNS4_10UnderscoreESY_SY_EEEEENS4_13SM90_TMA_LOADENS4_14ComposedLayoutINS4_7SwizzleILi2ELi4ELi3EEENS4_18smem_ptr_flag_bitsILi16EEENST_INS5_IJNSA_ILi8EEESH_EEENS5_IJSH_SC_EEEEEEEvNS4_8identityENS4_23SM90_TMA_LOAD_MULTICASTES1B_vS1C_EENS_8epilogue10collective18CollectiveEpilogueINS1F_23Sm100TmaWarpSpecializedILi4ELi2ELi32ELb1ELb0EEEJSI_NS5_IJNST_ISF_SC_EES1K_EEESJ_SK_SJ_SK_NS1F_6fusion15FusionCallbacksIS1J_NS1M_17LinearCombinationISJ_fSJ_fLNS_15FloatRoundStyleE2EEESI_S1L_JEEENS4_5SM1004TMEM4LOAD26SM100_TMEM_LOAD_16dp256b8xES11_NS12_INS13_ILi3ELi4ELi3EEES16_NST_INS5_IJS17_SF_EEENS5_IJSF_SC_EEEEEEENS4_17SM75_U32x4_LDSM_NENS4_14SM90_TMA_STOREES20_NS4_17SM90_U32x4_STSM_NENS4_39AutoVectorizingCopyWithAssumedAlignmentILi128EEEEEEvvEEEEvNT_6ParamsE) ;  /* 0xffffff5c04d47950 */ /* 0x000fea0003c3ffff */
        .weak           $__internal_2_$__cuda_sm10x_tcgen05_guardrail_trap_unallocated_columns_being_dealloced
        .type           $__internal_2_$__cuda_sm10x_tcgen05_guardrail_trap_unallocated_columns_being_dealloced,@function
        .size           $__internal_2_$__cuda_sm10x_tcgen05_guardrail_trap_unallocated_columns_being_dealloced,(.L_x_180 - $__internal_2_$__cuda_sm10x_tcgen05_guardrail_trap_unallocated_columns_being_dealloced)
$__internal_2_$__cuda_sm10x_tcgen05_guardrail_trap_unallocated_columns_being_dealloced:
[----:B------:R-:W-:Y:S05]  /*a0b0*/  BPT.TRAP 0x1 ;  /* 0x000000040000795c */ /* 0x000fea0000300000 */
[----:B------:R-:W-:-:S04]  /*a0c0*/  HFMA2 R3, -RZ, RZ, 0, 0 ;  /* 0x00000000ff037431 */ /* 0x000fc800000001ff */
[----:B------:R-:W-:Y:S05]  /*a0d0*/  RET.REL.NODEC R2 `(_ZN7cutlass13device_kernelINS_4gemm6kernel13GemmUniversalIN4cute5tupleIJiiiiEEENS1_10collective13CollectiveMmaINS1_35MainloopSm100TmaUmmaWarpSpecializedILi3ELi2ELi4ENS5_IJNS4_1CILi2EEENSA_ILi1EEESC_EEEEENS5_IJNSA_ILi64EEENSA_ILi256EEENSA_ILi32EEEEEENS_6half_tENS5_IJlSC_lEEESJ_SK_NS4_8TiledMMAINS4_8MMA_AtomIJNS4_20SM100_MMA_F16BF16_SSISJ_SJ_fLi64ELi256ELNS4_4UMMA5MajorE0ELSP_0ELNSO_7ScaleInE0ELSQ_0EEEEEENS4_6LayoutINS5_IJSC_SC_SC_EEENS5_IJNSA_ILi0EEESV_SV_EEEEENS5_IJNS4_10UnderscoreESY_SY_EEEEENS4_13SM90_TMA_LOADENS4_14ComposedLayoutINS4_7SwizzleILi2ELi4ELi3EEENS4_18smem_ptr_flag_bitsILi16EEENST_INS5_IJNSA_ILi8EEESH_EEENS5_IJSH_SC_EEEEEEEvNS4_8identityENS4_23SM90_TMA_LOAD_MULTICASTES1B_vS1C_EENS_8epilogue10collective18CollectiveEpilogueINS1F_23Sm100TmaWarpSpecializedILi4ELi2ELi32ELb1ELb0EEEJSI_NS5_IJNST_ISF_SC_EES1K_EEESJ_SK_SJ_SK_NS1F_6fusion15FusionCallbacksIS1J_NS1M_17LinearCombinationISJ_fSJ_fLNS_15FloatRoundStyleE2EEESI_S1L_JEEENS4_5SM1004TMEM4LOAD26SM100_TMEM_LOAD_16dp256b8xES11_NS12_INS13_ILi3ELi4ELi3EEES16_NST_INS5_IJS17_SF_EEENS5_IJSF_SC_EEEEEEENS4_17SM75_U32x4_LDSM_NENS4_14SM90_TMA_STOREES20_NS4_17SM90_U32x4_STSM_NENS4_39AutoVectorizingCopyWithAssumedAlignmentILi128EEEEEEvvEEEEvNT_6ParamsE) ;  /* 0xffffff5c02c87950 */ /* 0x000fea0003c3ffff */
.L_x_179:
[----:B------:R-:W-:-:S00]  /*a0e0*/  BRA `(.L_x_179) ;  /* 0xfffffffc00fc7947 */ /* 0x000fc0000383ffff */
[----:B------:R-:W-:-:S00]  /*a0f0*/  NOP ;  /* 0x0000000000007918 */ /* 0x000fc00000000000 */
        /* <DEDUP_REMOVED lines=8> */
.L_x_180:


//--------------------- .nv.global.init           --------------------------
	.section	.nv.global.init,"aw",@progbits
.nv.global.init:
	.type		$str$27,@object
	.size		$str$27,($str$28 - $str$27)
$str$27:
        /*0000*/ 	.byte	0x28, 0x61, 0x64, 0x64, 0x72, 0x65, 0x73, 0x73, 0x20, 0x26, 0x20, 0x6d, 0x61, 0x73, 0x6b, 0x29
        /*0010*/ 	.byte	0x20, 0x3d, 0x3d, 0x20, 0x30, 0x00
	.type		$str$28,@object
	.size		$str$28,($str$26 - $str$28)
$str$28:
        /*0016*/ 	.byte	0x2f, 0x74, 0x6d, 0x70, 0x2f, 0x63, 0x75, 0x74, 0x6c, 0x61, 0x73, 0x73, 0x5f, 0x73, 0x77, 0x65
        /*0026*/ 	.byte	0x65, 0x70, 0x5f, 0x73, 0x72, 0x63, 0x2f, 0x69, 0x6e, 0x63, 0x6c, 0x75, 0x64, 0x65, 0x2f, 0x63
        /*0036*/ 	.byte	0x75, 0x74, 0x65, 0x2f, 0x70, 0x6f, 0x69, 0x6e, 0x74, 0x65, 0x72, 0x5f, 0x66, 0x6c, 0x61, 0x67
        /*0046*/ 	.byte	0x67, 0x65, 0x64, 0x2e, 0x68, 0x70, 0x70, 0x00
	.type		$str$26,@object
	.size		$str$26,($str$25 - $str$26)
$str$26:
        /*004e*/ 	.byte	0x2f, 0x74, 0x6d, 0x70, 0x2f, 0x63, 0x75, 0x74, 0x6c, 0x61, 0x73, 0x73, 0x5f, 0x73, 0x77, 0x65
        /*005e*/ 	.byte	0x65, 0x70, 0x5f, 0x73, 0x72, 0x63, 0x2f, 0x69, 0x6e, 0x63, 0x6c, 0x75, 0x64, 0x65, 0x2f, 0x63
        /*006e*/ 	.byte	0x75, 0x74, 0x65, 0x2f, 0x61, 0x74, 0x6f, 0x6d, 0x2f, 0x63, 0x6f, 0x70, 0x79, 0x5f, 0x74, 0x72
        /*007e*/ 	.byte	0x61, 0x69, 0x74, 0x73, 0x5f, 0x73, 0x6d, 0x31, 0x30, 0x30, 0x2e, 0x68, 0x70, 0x70, 0x00
	.type		$str$25,@object
	.size		$str$25,(__unnamed_1 - $str$25)
$str$25:
        /*008d*/ 	.byte	0x28, 0x28, 0x75, 0x69, 0x6e, 0x74, 0x33, 0x32, 0x5f, 0x74, 0x28, 0x74, 0x68, 0x72, 0x65, 0x61
        /*009d*/ 	.byte	0x64, 0x49, 0x64, 0x78, 0x2e, 0x78, 0x29, 0x20, 0x2f, 0x20, 0x33, 0x32, 0x29, 0x20, 0x25, 0x20
        /*00ad*/ 	.byte	0x34, 0x29, 0x20, 0x3d, 0x3d, 0x20, 0x28, 0x28, 0x28, 0x74, 0x6d, 0x65, 0x6d, 0x5f, 0x61, 0x64
        /*00bd*/ 	.byte	0x64, 0x72, 0x20, 0x3e, 0x3e, 0x20, 0x31, 0x36, 0x29, 0x20, 0x2f, 0x20, 0x33, 0x32, 0x29, 0x20
        /*00cd*/ 	.byte	0x25, 0x20, 0x34, 0x29, 0x00
	.type		__unnamed_1,@object
	.size		__unnamed_1,(__unnamed_2 - __unnamed_1)
__unnamed_1:
        /*00d2*/ 	.byte	0x61, 0x75, 0x74, 0x6f, 0x20, 0x63, 0x75, 0x74, 0x65, 0x3a, 0x3a, 0x61, 0x73, 0x5f, 0x70, 0x6f
        /* <DEDUP_REMOVED lines=24> */
        /*0262*/ 	.byte	0x3e, 0x3e, 0x3e, 0x5d, 0x00
	.type		__unnamed_2,@object
	.size		__unnamed_2,(.L_2 - __unnamed_2)
__unnamed_2:
        /* <DEDUP_REMOVED lines=46> */
        /*0547*/ 	.byte	0x75, 0x74, 0x65, 0x3a, 0x3a, 0x43, 0x3c, 0x30, 0x3e, 0x3e, 0x3e, 0x3e, 0x5d, 0x00
.L_2:


//--------------------- .nv.shared._ZN7cutlass13device_kernelINS_4gemm6kernel13GemmUniversalIN4cute5tupleIJiiiiEEENS1_10collective13CollectiveMmaINS1_35MainloopSm100TmaUmmaWarpSpecializedILi3ELi2ELi4ENS5_IJNS4_1CILi2EEENSA_ILi1EEESC_EEEEENS5_IJNSA_ILi64EEENSA_ILi256EEENSA_ILi32EEEEEENS_6half_tENS5_IJlSC_lEEESJ_SK_NS4_8TiledMMAINS4_8MMA_AtomIJNS4_20SM100_MMA_F16BF16_SSISJ_SJ_fLi64ELi256ELNS4_4UMMA5MajorE0ELSP_0ELNSO_7ScaleInE0ELSQ_0EEEEEENS4_6LayoutINS5_IJSC_SC_SC_EEENS5_IJNSA_ILi0EEESV_SV_EEEEENS5_IJNS4_10UnderscoreESY_SY_EEEEENS4_13SM90_TMA_LOADENS4_14ComposedLayoutINS4_7SwizzleILi2ELi4ELi3EEENS4_18smem_ptr_flag_bitsILi16EEENST_INS5_IJNSA_ILi8EEESH_EEENS5_IJSH_SC_EEEEEEEvNS4_8identityENS4_23SM90_TMA_LOAD_MULTICASTES1B_vS1C_EENS_8epilogue10collective18CollectiveEpilogueINS1F_23Sm100TmaWarpSpecializedILi4ELi2ELi32ELb1ELb0EEEJSI_NS5_IJNST_ISF_SC_EES1K_EEESJ_SK_SJ_SK_NS1F_6fusion15FusionCallbacksIS1J_NS1M_17LinearCombinationISJ_fSJ_fLNS_15FloatRoundStyleE2EEESI_S1L_JEEENS4_5SM1004TMEM4LOAD26SM100_TMEM_LOAD_16dp256b8xES11_NS12_INS13_ILi3ELi4ELi3EEES16_NST_INS5_IJS17_SF_EEENS5_IJSF_SC_EEEEEEENS4_17SM75_U32x4_LDSM_NENS4_14SM90_TMA_STOREES20_NS4_17SM90_U32x4_STSM_NENS4_39AutoVectorizingCopyWithAssumedAlignmentILi128EEEEEEvvEEEEvNT_6ParamsE --------------------------
	.section	.nv.shared._ZN7cutlass13device_kernelINS_4gemm6kernel13GemmUniversalIN4cute5tupleIJiiiiEEENS1_10collective13CollectiveMmaINS1_35MainloopSm100TmaUmmaWarpSpecializedILi3ELi2ELi4ENS5_IJNS4_1CILi2EEENSA_ILi1EEESC_EEEEENS5_IJNSA_ILi64EEENSA_ILi256EEENSA_ILi32EEEEEENS_6half_tENS5_IJlSC_lEEESJ_SK_NS4_8TiledMMAINS4_8MMA_AtomIJNS4_20SM100_MMA_F16BF16_SSISJ_SJ_fLi64ELi256ELNS4_4UMMA5MajorE0ELSP_0ELNSO_7ScaleInE0ELSQ_0EEEEEENS4_6LayoutINS5_IJSC_SC_SC_EEENS5_IJNSA_ILi0EEESV_SV_EEEEENS5_IJNS4_10UnderscoreESY_SY_EEEEENS4_13SM90_TMA_LOADENS4_14ComposedLayoutINS4_7SwizzleILi2ELi4ELi3EEENS4_18smem_ptr_flag_bitsILi16EEENST_INS5_IJNSA_ILi8EEESH_EEENS5_IJSH_SC_EEEEEEEvNS4_8identityENS4_23SM90_TMA_LOAD_MULTICASTES1B_vS1C_EENS_8epilogue10collective18CollectiveEpilogueINS1F_23Sm100TmaWarpSpecializedILi4ELi2ELi32ELb1ELb0EEEJSI_NS5_IJNST_ISF_SC_EES1K_EEESJ_SK_SJ_SK_NS1F_6fusion15FusionCallbacksIS1J_NS1M_17LinearCombinationISJ_fSJ_fLNS_15FloatRoundStyleE2EEESI_S1L_JEEENS4_5SM1004TMEM4LOAD26SM100_TMEM_LOAD_16dp256b8xES11_NS12_INS13_ILi3ELi4ELi3EEES16_NST_INS5_IJS17_SF_EEENS5_IJSF_SC_EEEEEEENS4_17SM75_U32x4_LDSM_NENS4_14SM90_TMA_STOREES20_NS4_17SM90_U32x4_STSM_NENS4_39AutoVectorizingCopyWithAssumedAlignmentILi128EEEEEEvvEEEEvNT_6ParamsE,"aw",@nobits
	.sectionflags	@""
	.align	16
	.zero		1024


//--------------------- .nv.shared.reserved.0     --------------------------
	.section	.nv.shared.reserved.0,"aw",@nobits
	.weak		__nv_reservedSMEM_offset_0_alias
	.size		__nv_reservedSMEM_offset_0_alias, 0, 64
	.other		__nv_reservedSMEM_offset_0_alias,@"STO_CUDA_RESERVED_SHARED STV_DEFAULT"
__nv_reservedSMEM_offset_0_alias:
	.zero		0
.nv.shared.reserved.0:
	.zero		64
	.weak		__nv_reservedSMEM_tcgen05_partition
	.type		__nv_reservedSMEM_tcgen05_partition,@object
	.size		__nv_reservedSMEM_tcgen05_partition,(.L_0 - __nv_reservedSMEM_tcgen05_partition)
__nv_reservedSMEM_tcgen05_partition:
	.zero		32
.L_0:


//--------------------- .nv.global                --------------------------
	.section	.nv.global,"aw",@nobits
.nv.global:
	.type		_ZN39_INTERNAL_ac2b4ec0_4_k_cu_99cfef54_72794cute1_E,@object
	.size		_ZN39_INTERNAL_ac2b4ec0_4_k_cu_99cfef54_72794cute1_E,(_ZN39_INTERNAL_ac2b4ec0_4_k_cu_99cfef54_72794cuda3std3__45__cpo6cbeginE - _ZN39_INTERNAL_ac2b4ec0_4_k_cu_99cfef54_72794cute1_E)
_ZN39_INTERNAL_ac2b4ec0_4_k_cu_99cfef54_72794cute1_E:
	.zero		1
	.type		_ZN39_INTERNAL_ac2b4ec0_4_k_cu_99cfef54_72794cuda3std3__45__cpo6cbeginE,@object
	.size		_ZN39_INTERNAL_ac2b4ec0_4_k_cu_99cfef54_72794cuda3std3__45__cpo6cbeginE,(_ZN39_INTERNAL_ac2b4ec0_4_k_cu_99cfef54_72794cuda3std3__48in_placeE - _ZN39_INTERNAL_ac2b4ec0_4_k_cu_99cfef54_72794cuda3std3__45__cpo6cbeginE)
_ZN39_INTERNAL_ac2b4ec0_4_k_cu_99cfef54_72794cuda3std3__45__cpo6cbeginE:
	.zero		1
	.type		_ZN39_INTERNAL_ac2b4ec0_4_k_cu_99cfef54_72794cuda3std3__48in_placeE,@object
	.size		_ZN39_INTERNAL_ac2b4ec0_4_k_cu_99cfef54_72794cuda3std3__48in_placeE,(_ZN39_INTERNAL_ac2b4ec0_4_k_cu_99cfef54_72794cuda3std6ranges3__45__cpo9iter_moveE - _ZN39_INTERNAL_ac2b4ec0_4_k_cu_99cfef54_72794cuda3std3__48in_placeE)
_ZN39_INTERNAL_ac2b4ec0_4_k_cu_99cfef54_72794cuda3std3__48in_placeE:
	.zero		1
	.type		_ZN39_INTERNAL_ac2b4ec0_4_k_cu_99cfef54_72794cuda3std6ranges3__45__cpo9iter_moveE,@object
	.size		_ZN39_INTERNAL_ac2b4ec0_4_k_cu_99cfef54_72794cuda3std6ranges3__45__cpo9iter_moveE,(_ZN39_INTERNAL_ac2b4ec0_4_k_cu_99cfef54_72794cuda3std3__45__cpo5beginE - _ZN39_INTERNAL_ac2b4ec0_4_k_cu_99cfef54_72794cuda3std6ranges3__45__cpo9iter_moveE)
_ZN39_INTERNAL_ac2b4ec0_4_k_cu_99cfef54_72794cuda3std6ranges3__45__cpo9iter_moveE:
	.zero		1
	.type		_ZN39_INTERNAL_ac2b4ec0_4_k_cu_99cfef54_72794cuda3std3__45__cpo5beginE,@object
	.size		_ZN39_INTERNAL_ac2b4ec0_4_k_cu_99cfef54_72794cuda3std3__45__cpo5beginE,(_ZN39_INTERNAL_ac2b4ec0_4_k_cu_99cfef54_72794cuda3std3__441_GLOBAL__N__ac2b4ec0_4_k_cu_99cfef54_72796ignoreE - _ZN39_INTERNAL_ac2b4ec0_4_k_cu_99cfef54_72794cuda3std3__45__cpo5beginE)
_ZN39_INTERNAL_ac2b4ec0_4_k_cu_99cfef54_72794cuda3std3__45__cpo5beginE:
	.zero		1
	.type		_ZN39_INTERNAL_ac2b4ec0_4_k_cu_99cfef54_72794cuda3std3__441_GLOBAL__N__ac2b4ec0_4_k_cu_99cfef54_72796ignoreE,@object
	.size		_ZN39_INTERNAL_ac2b4ec0_4_k_cu_99cfef54_72794cuda3std3__441_GLOBAL__N__ac2b4ec0_4_k_cu_99cfef54_72796ignoreE,(_ZN39_INTERNAL_ac2b4ec0_4_k_cu_99cfef54_72794cute7productE - _ZN39_INTERNAL_ac2b4ec0_4_k_cu_99cfef54_72794cuda3std3__441_GLOBAL__N__ac2b4ec0_4_k_cu_99cfef54_72796ignoreE)
_ZN39_INTERNAL_ac2b4ec0_4_k_cu_99cfef54_72794cuda3std3__441_GLOBAL__N__ac2b4ec0_4_k_cu_99cfef54_72796ignoreE:
	.zero		1
	.type		_ZN39_INTERNAL_ac2b4ec0_4_k_cu_99cfef54_72794cute7productE,@object
	.size		_ZN39_INTERNAL_ac2b4ec0_4_k_cu_99cfef54_72794cute7productE,(_ZN39_INTERNAL_ac2b4ec0_4_k_cu_99cfef54_72794cuda3std3__45__cpo3endE - _ZN39_INTERNAL_ac2b4ec0_4_k_cu_99cfef54_72794cute7productE)
_ZN39_INTERNAL_ac2b4ec0_4_k_cu_99cfef54_72794cute7productE:
	.zero		1
	.type		_ZN39_INTERNAL_ac2b4ec0_4_k_cu_99cfef54_72794cuda3std3__45__cpo3endE,@object
	.size		_ZN39_INTERNAL_ac2b4ec0_4_k_cu_99cfef54_72794cuda3std3__45__cpo3endE,(_ZN39_INTERNAL_ac2b4ec0_4_k_cu_99cfef54_72794cuda3std3__419piecewise_constructE - _ZN39_INTERNAL_ac2b4ec0_4_k_cu_99cfef54_72794cuda3std3__45__cpo3endE)
_ZN39_INTERNAL_ac2b4ec0_4_k_cu_99cfef54_72794cuda3std3__45__cpo3endE:
	.zero		1
	.type		_ZN39_INTERNAL_ac2b4ec0_4_k_cu_99cfef54_72794cuda3std3__419piecewise_constructE,@object
	.size		_ZN39_INTERNAL_ac2b4ec0_4_k_cu_99cfef54_72794cuda3std3__419piecewise_constructE,(_ZN39_INTERNAL_ac2b4ec0_4_k_cu_99cfef54_72794cuda3std3__45__cpo4cendE - _ZN39_INTERNAL_ac2b4ec0_4_k_cu_99cfef54_72794cuda3std3__419piecewise_constructE)
_ZN39_INTERNAL_ac2b4ec0_4_k_cu_99cfef54_72794cuda3std3__419piecewise_constructE:
	.zero		1
	.type		_ZN39_INTERNAL_ac2b4ec0_4_k_cu_99cfef54_72794cuda3std3__45__cpo4cendE,@object
	.size		_ZN39_INTERNAL_ac2b4ec0_4_k_cu_99cfef54_72794cuda3std3__45__cpo4cendE,(_ZN39_INTERNAL_ac2b4ec0_4_k_cu_99cfef54_72794cuda3std6ranges3__45__cpo4swapE - _ZN39_INTERNAL_ac2b4ec0_4_k_cu_99cfef54_72794cuda3std3__45__cpo4cendE)
_ZN39_INTERNAL_ac2b4ec0_4_k_cu_99cfef54_72794cuda3std3__45__cpo4cendE:
	.zero		1
	.type		_ZN39_INTERNAL_ac2b4ec0_4_k_cu_99cfef54_72794cuda3std6ranges3__45__cpo4swapE,@object
	.size		_ZN39_INTERNAL_ac2b4ec0_4_k_cu_99cfef54_72794cuda3std6ranges3__45__cpo4swapE,(.L_10 - _ZN39_INTERNAL_ac2b4ec0_4_k_cu_99cfef54_72794cuda3std6ranges3__45__cpo4swapE)
_ZN39_INTERNAL_ac2b4ec0_4_k_cu_99cfef54_72794cuda3std6ranges3__45__cpo4swapE:
	.zero		1
.L_10:


//--------------------- .nv.constant0._ZN7cutlass13device_kernelINS_4gemm6kernel13GemmUniversalIN4cute5tupleIJiiiiEEENS1_10collective13CollectiveMmaINS1_35MainloopSm100TmaUmmaWarpSpecializedILi3ELi2ELi4ENS5_IJNS4_1CILi2EEENSA_ILi1EEESC_EEEEENS5_IJNSA_ILi64EEENSA_ILi256EEENSA_ILi32EEEEEENS_6half_tENS5_IJlSC_lEEESJ_SK_NS4_8TiledMMAINS4_8MMA_AtomIJNS4_20SM100_MMA_F16BF16_SSISJ_SJ_fLi64ELi256ELNS4_4UMMA5MajorE0ELSP_0ELNSO_7ScaleInE0ELSQ_0EEEEEENS4_6LayoutINS5_IJSC_SC_SC_EEENS5_IJNSA_ILi0EEESV_SV_EEEEENS5_IJNS4_10UnderscoreESY_SY_EEEEENS4_13SM90_TMA_LOADENS4_14ComposedLayoutINS4_7SwizzleILi2ELi4ELi3EEENS4_18smem_ptr_flag_bitsILi16EEENST_INS5_IJNSA_ILi8EEESH_EEENS5_IJSH_SC_EEEEEEEvNS4_8identityENS4_23SM90_TMA_LOAD_MULTICASTES1B_vS1C_EENS_8epilogue10collective18CollectiveEpilogueINS1F_23Sm100TmaWarpSpecializedILi4ELi2ELi32ELb1ELb0EEEJSI_NS5_IJNST_ISF_SC_EES1K_EEESJ_SK_SJ_SK_NS1F_6fusion15FusionCallbacksIS1J_NS1M_17LinearCombinationISJ_fSJ_fLNS_15FloatRoundStyleE2EEESI_S1L_JEEENS4_5SM1004TMEM4LOAD26SM100_TMEM_LOAD_16dp256b8xES11_NS12_INS13_ILi3ELi4ELi3EEES16_NST_INS5_IJS17_SF_EEENS5_IJSF_SC_EEEEEEENS4_17SM75_U32x4_LDSM_NENS4_14SM90_TMA_STOREES20_NS4_17SM90_U32x4_STSM_NENS4_39AutoVectorizingCopyWithAssumedAlignmentILi128EEEEEEvvEEEEvNT_6ParamsE --------------------------
	.section	.nv.constant0._ZN7cutlass13device_kernelINS_4gemm6kernel13GemmUniversalIN4cute5tupleIJiiiiEEENS1_10collective13CollectiveMmaINS1_35MainloopSm100TmaUmmaWarpSpecializedILi3ELi2ELi4ENS5_IJNS4_1CILi2EEENSA_ILi1EEESC_EEEEENS5_IJNSA_ILi64EEENSA_ILi256EEENSA_ILi32EEEEEENS_6half_tENS5_IJlSC_lEEESJ_SK_NS4_8TiledMMAINS4_8MMA_AtomIJNS4_20SM100_MMA_F16BF16_SSISJ_SJ_fLi64ELi256ELNS4_4UMMA5MajorE0ELSP_0ELNSO_7ScaleInE0ELSQ_0EEEEEENS4_6LayoutINS5_IJSC_SC_SC_EEENS5_IJNSA_ILi0EEESV_SV_EEEEENS5_IJNS4_10UnderscoreESY_SY_EEEEENS4_13SM90_TMA_LOADENS4_14ComposedLayoutINS4_7SwizzleILi2ELi4ELi3EEENS4_18smem_ptr_flag_bitsILi16EEENST_INS5_IJNSA_ILi8EEESH_EEENS5_IJSH_SC_EEEEEEEvNS4_8identityENS4_23SM90_TMA_LOAD_MULTICASTES1B_vS1C_EENS_8epilogue10collective18CollectiveEpilogueINS1F_23Sm100TmaWarpSpecializedILi4ELi2ELi32ELb1ELb0EEEJSI_NS5_IJNST_ISF_SC_EES1K_EEESJ_SK_SJ_SK_NS1F_6fusion15FusionCallbacksIS1J_NS1M_17LinearCombinationISJ_fSJ_fLNS_15FloatRoundStyleE2EEESI_S1L_JEEENS4_5SM1004TMEM4LOAD26SM100_TMEM_LOAD_16dp256b8xES11_NS12_INS13_ILi3ELi4ELi3EEES16_NST_INS5_IJS17_SF_EEENS5_IJSF_SC_EEEEEEENS4_17SM75_U32x4_LDSM_NENS4_14SM90_TMA_STOREES20_NS4_17SM90_U32x4_STSM_NENS4_39AutoVectorizingCopyWithAssumedAlignmentILi128EEEEEEvvEEEEvNT_6ParamsE,"a",@progbits
	.sectionflags	@""
	.align	4
.nv.constant0._ZN7cutlass13device_kernelINS_4gemm6kernel13GemmUniversalIN4cute5tupleIJiiiiEEENS1_10collective13CollectiveMmaINS1_35MainloopSm100TmaUmmaWarpSpecializedILi3ELi2ELi4ENS5_IJNS4_1CILi2EEENSA_ILi1EEESC_EEEEENS5_IJNSA_ILi64EEENSA_ILi256EEENSA_ILi32EEEEEENS_6half_tENS5_IJlSC_lEEESJ_SK_NS4_8TiledMMAINS4_8MMA_AtomIJNS4_20SM100_MMA_F16BF16_SSISJ_SJ_fLi64ELi256ELNS4_4UMMA5MajorE0ELSP_0ELNSO_7ScaleInE0ELSQ_0EEEEEENS4_6LayoutINS5_IJSC_SC_SC_EEENS5_IJNSA_ILi0EEESV_SV_EEEEENS5_IJNS4_10UnderscoreESY_SY_EEEEENS4_13SM90_TMA_LOADENS4_14ComposedLayoutINS4_7SwizzleILi2ELi4ELi3EEENS4_18smem_ptr_flag_bitsILi16EEENST_INS5_IJNSA_ILi8EEESH_EEENS5_IJSH_SC_EEEEEEEvNS4_8identityENS4_23SM90_TMA_LOAD_MULTICASTES1B_vS1C_EENS_8epilogue10collective18CollectiveEpilogueINS1F_23Sm100TmaWarpSpecializedILi4ELi2ELi32ELb1ELb0EEEJSI_NS5_IJNST_ISF_SC_EES1K_EEESJ_SK_SJ_SK_NS1F_6fusion15FusionCallbacksIS1J_NS1M_17LinearCombinationISJ_fSJ_fLNS_15FloatRoundStyleE2EEESI_S1L_JEEENS4_5SM1004TMEM4LOAD26SM100_TMEM_LOAD_16dp256b8xES11_NS12_INS13_ILi3ELi4ELi3EEES16_NST_INS5_IJS17_SF_EEENS5_IJSF_SC_EEEEEEENS4_17SM75_U32x4_LDSM_NENS4_14SM90_TMA_STOREES20_NS4_17SM90_U32x4_STSM_NENS4_39AutoVectorizingCopyWithAssumedAlignmentILi128EEEEEEvvEEEEvNT_6ParamsE:
	.zero		2944


//--------------------- SYMBOLS --------------------------

	.type		.nv.reservedSmem.offset0,@object
	.size		.nv.reservedSmem.offset0,0x4
	.type		.nv.reservedSmem.cap,@object
	.size		.nv.reservedSmem.cap,0x4
	.type		__assertfail,@function
